//
// Generated by NVIDIA NVVM Compiler
//
// Compiler Build ID: CL-36424714
// Cuda compilation tools, release 13.0, V13.0.88
// Based on NVVM 20.0.0
//

.version 9.0
.target sm_100
.address_size 64

	// .globl	_Z10initializeiPd

.visible .entry _Z10initializeiPd(
	.param .u32 _Z10initializeiPd_param_0,
	.param .u64 .ptr .align 1 _Z10initializeiPd_param_1
)
{
	.reg .pred 	%p<7>;
	.reg .b32 	%r<31>;
	.reg .b64 	%rd<13>;

	ld.param.u32 	%r12, [_Z10initializeiPd_param_0];
	ld.param.u64 	%rd2, [_Z10initializeiPd_param_1];
	cvta.to.global.u64 	%rd1, %rd2;
	mov.u32 	%r13, %ctaid.x;
	mov.u32 	%r14, %ntid.x;
	mov.u32 	%r15, %tid.x;
	mad.lo.s32 	%r29, %r13, %r14, %r15;
	mov.u32 	%r16, %nctaid.x;
	mul.lo.s32 	%r2, %r14, %r16;
	setp.ge.s32 	%p1, %r29, %r12;
	@%p1 bra 	$L__BB0_7;
	add.s32 	%r17, %r29, %r2;
	max.s32 	%r18, %r12, %r17;
	setp.lt.s32 	%p2, %r17, %r12;
	selp.u32 	%r19, 1, 0, %p2;
	add.s32 	%r20, %r17, %r19;
	sub.s32 	%r21, %r18, %r20;
	div.u32 	%r22, %r21, %r2;
	add.s32 	%r3, %r22, %r19;
	and.b32  	%r23, %r3, 3;
	setp.eq.s32 	%p3, %r23, 3;
	@%p3 bra 	$L__BB0_4;
	add.s32 	%r24, %r3, 1;
	and.b32  	%r25, %r24, 3;
	neg.s32 	%r27, %r25;
$L__BB0_3:
	.pragma "nounroll";
	mul.wide.s32 	%rd3, %r29, 8;
	add.s64 	%rd4, %rd1, %rd3;
	mov.b64 	%rd5, 0;
	st.global.u64 	[%rd4], %rd5;
	add.s32 	%r29, %r29, %r2;
	add.s32 	%r27, %r27, 1;
	setp.ne.s32 	%p4, %r27, 0;
	@%p4 bra 	$L__BB0_3;
$L__BB0_4:
	setp.lt.u32 	%p5, %r3, 3;
	@%p5 bra 	$L__BB0_7;
	mul.wide.s32 	%rd9, %r2, 8;
	shl.b32 	%r26, %r2, 2;
$L__BB0_6:
	mul.wide.s32 	%rd6, %r29, 8;
	add.s64 	%rd7, %rd1, %rd6;
	mov.b64 	%rd8, 0;
	st.global.u64 	[%rd7], %rd8;
	add.s64 	%rd10, %rd7, %rd9;
	st.global.u64 	[%rd10], %rd8;
	add.s64 	%rd11, %rd10, %rd9;
	st.global.u64 	[%rd11], %rd8;
	add.s64 	%rd12, %rd11, %rd9;
	st.global.u64 	[%rd12], %rd8;
	add.s32 	%r29, %r26, %r29;
	setp.lt.s32 	%p6, %r29, %r12;
	@%p6 bra 	$L__BB0_6;
$L__BB0_7:
	ret;

}
	// .globl	_Z28physical_boundary_conditionsiiPddddd
.visible .entry _Z28physical_boundary_conditionsiiPddddd(
	.param .u32 _Z28physical_boundary_conditionsiiPddddd_param_0,
	.param .u32 _Z28physical_boundary_conditionsiiPddddd_param_1,
	.param .u64 .ptr .align 1 _Z28physical_boundary_conditionsiiPddddd_param_2,
	.param .f64 _Z28physical_boundary_conditionsiiPddddd_param_3,
	.param .f64 _Z28physical_boundary_conditionsiiPddddd_param_4,
	.param .f64 _Z28physical_boundary_conditionsiiPddddd_param_5,
	.param .f64 _Z28physical_boundary_conditionsiiPddddd_param_6
)
{
	.reg .pred 	%p<13>;
	.reg .b32 	%r<87>;
	.reg .b64 	%rd<59>;
	.reg .b64 	%fd<5>;

	ld.param.u32 	%r40, [_Z28physical_boundary_conditionsiiPddddd_param_0];
	ld.param.u32 	%r41, [_Z28physical_boundary_conditionsiiPddddd_param_1];
	ld.param.u64 	%rd3, [_Z28physical_boundary_conditionsiiPddddd_param_2];
	ld.param.f64 	%fd1, [_Z28physical_boundary_conditionsiiPddddd_param_3];
	ld.param.f64 	%fd2, [_Z28physical_boundary_conditionsiiPddddd_param_4];
	ld.param.f64 	%fd3, [_Z28physical_boundary_conditionsiiPddddd_param_5];
	ld.param.f64 	%fd4, [_Z28physical_boundary_conditionsiiPddddd_param_6];
	cvta.to.global.u64 	%rd1, %rd3;
	mov.u32 	%r42, %ctaid.x;
	mov.u32 	%r43, %ntid.x;
	mul.lo.s32 	%r1, %r42, %r43;
	mov.u32 	%r2, %tid.x;
	add.s32 	%r84, %r1, %r2;
	mov.u32 	%r44, %nctaid.x;
	mul.lo.s32 	%r4, %r43, %r44;
	add.s32 	%r5, %r41, -1;
	setp.ge.s32 	%p1, %r84, %r5;
	@%p1 bra 	$L__BB1_5;
	mul.lo.s32 	%r45, %r41, %r40;
	shl.b32 	%r6, %r45, 1;
	add.s32 	%r46, %r40, %r45;
	add.s32 	%r7, %r46, -1;
	add.s32 	%r47, %r84, %r4;
	max.s32 	%r48, %r47, %r5;
	setp.lt.s32 	%p2, %r47, %r5;
	selp.u32 	%r49, 1, 0, %p2;
	add.s32 	%r50, %r47, %r49;
	sub.s32 	%r51, %r48, %r50;
	div.u32 	%r52, %r51, %r4;
	add.s32 	%r8, %r52, %r49;
	and.b32  	%r53, %r8, 3;
	setp.eq.s32 	%p3, %r53, 3;
	mov.u32 	%r79, %r84;
	@%p3 bra 	$L__BB1_4;
	mul.lo.s32 	%r77, %r41, %r84;
	mul.lo.s32 	%r10, %r4, %r41;
	add.s32 	%r54, %r8, 1;
	and.b32  	%r55, %r54, 3;
	neg.s32 	%r76, %r55;
	mul.wide.s32 	%rd6, %r6, 8;
	mul.wide.s32 	%rd8, %r7, 8;
	mov.u32 	%r79, %r84;
$L__BB1_3:
	.pragma "nounroll";
	mul.wide.s32 	%rd4, %r77, 8;
	add.s64 	%rd5, %rd1, %rd4;
	st.global.f64 	[%rd5], %fd1;
	add.s64 	%rd7, %rd5, %rd6;
	st.global.f64 	[%rd7], %fd1;
	add.s64 	%rd9, %rd5, %rd8;
	st.global.f64 	[%rd9], %fd2;
	add.s64 	%rd10, %rd9, %rd6;
	st.global.f64 	[%rd10], %fd2;
	add.s32 	%r79, %r79, %r4;
	add.s32 	%r77, %r77, %r10;
	add.s32 	%r76, %r76, 1;
	setp.ne.s32 	%p4, %r76, 0;
	@%p4 bra 	$L__BB1_3;
$L__BB1_4:
	setp.lt.u32 	%p5, %r8, 3;
	@%p5 bra 	$L__BB1_5;
	bra.uni 	$L__BB1_12;
$L__BB1_5:
	add.s32 	%r19, %r40, -1;
	setp.ge.s32 	%p7, %r84, %r19;
	@%p7 bra 	$L__BB1_11;
	mul.lo.s32 	%r22, %r41, %r40;
	shl.b32 	%r20, %r22, 1;
	mul.lo.s32 	%r21, %r5, %r41;
	add.s32 	%r63, %r84, %r4;
	max.s32 	%r64, %r63, %r19;
	setp.lt.s32 	%p8, %r63, %r19;
	selp.u32 	%r65, 1, 0, %p8;
	add.s32 	%r66, %r63, %r65;
	sub.s32 	%r67, %r64, %r66;
	div.u32 	%r68, %r67, %r4;
	add.s32 	%r23, %r68, %r65;
	and.b32  	%r69, %r23, 3;
	setp.eq.s32 	%p9, %r69, 3;
	@%p9 bra 	$L__BB1_9;
	mul.wide.s32 	%rd2, %r22, 8;
	add.s32 	%r82, %r84, %r21;
	add.s32 	%r70, %r2, %r20;
	add.s32 	%r81, %r70, %r1;
	add.s32 	%r71, %r23, 1;
	and.b32  	%r72, %r71, 3;
	neg.s32 	%r80, %r72;
$L__BB1_8:
	.pragma "nounroll";
	mul.wide.s32 	%rd33, %r82, 8;
	add.s64 	%rd34, %rd1, %rd33;
	mul.wide.s32 	%rd35, %r81, 8;
	add.s64 	%rd36, %rd1, %rd35;
	st.global.f64 	[%rd36], %fd4;
	add.s64 	%rd37, %rd36, %rd2;
	st.global.f64 	[%rd37], %fd4;
	st.global.f64 	[%rd34], %fd3;
	add.s64 	%rd38, %rd34, %rd2;
	st.global.f64 	[%rd38], %fd3;
	add.s32 	%r84, %r84, %r4;
	add.s32 	%r82, %r82, %r4;
	add.s32 	%r81, %r81, %r4;
	add.s32 	%r80, %r80, 1;
	setp.ne.s32 	%p10, %r80, 0;
	@%p10 bra 	$L__BB1_8;
$L__BB1_9:
	setp.lt.u32 	%p11, %r23, 3;
	@%p11 bra 	$L__BB1_11;
$L__BB1_10:
	add.s32 	%r73, %r84, %r20;
	mul.wide.s32 	%rd39, %r73, 8;
	add.s64 	%rd40, %rd1, %rd39;
	st.global.f64 	[%rd40], %fd4;
	mul.wide.s32 	%rd41, %r22, 8;
	add.s64 	%rd42, %rd40, %rd41;
	st.global.f64 	[%rd42], %fd4;
	add.s32 	%r74, %r84, %r21;
	mul.wide.s32 	%rd43, %r74, 8;
	add.s64 	%rd44, %rd1, %rd43;
	st.global.f64 	[%rd44], %fd3;
	add.s64 	%rd45, %rd44, %rd41;
	st.global.f64 	[%rd45], %fd3;
	mul.wide.s32 	%rd46, %r4, 8;
	add.s64 	%rd47, %rd40, %rd46;
	st.global.f64 	[%rd47], %fd4;
	add.s64 	%rd48, %rd47, %rd41;
	st.global.f64 	[%rd48], %fd4;
	add.s64 	%rd49, %rd44, %rd46;
	st.global.f64 	[%rd49], %fd3;
	add.s64 	%rd50, %rd49, %rd41;
	st.global.f64 	[%rd50], %fd3;
	add.s64 	%rd51, %rd47, %rd46;
	st.global.f64 	[%rd51], %fd4;
	add.s64 	%rd52, %rd51, %rd41;
	st.global.f64 	[%rd52], %fd4;
	add.s64 	%rd53, %rd49, %rd46;
	st.global.f64 	[%rd53], %fd3;
	add.s64 	%rd54, %rd53, %rd41;
	st.global.f64 	[%rd54], %fd3;
	add.s64 	%rd55, %rd51, %rd46;
	st.global.f64 	[%rd55], %fd4;
	add.s64 	%rd56, %rd55, %rd41;
	st.global.f64 	[%rd56], %fd4;
	add.s64 	%rd57, %rd53, %rd46;
	st.global.f64 	[%rd57], %fd3;
	add.s64 	%rd58, %rd57, %rd41;
	st.global.f64 	[%rd58], %fd3;
	shl.b32 	%r75, %r4, 2;
	add.s32 	%r84, %r75, %r84;
	setp.lt.s32 	%p12, %r84, %r19;
	@%p12 bra 	$L__BB1_10;
$L__BB1_11:
	ret;
$L__BB1_12:
	mul.lo.s32 	%r56, %r79, %r41;
	mul.wide.s32 	%rd11, %r56, 8;
	add.s64 	%rd12, %rd1, %rd11;
	st.global.f64 	[%rd12], %fd1;
	mul.wide.s32 	%rd13, %r6, 8;
	add.s64 	%rd14, %rd12, %rd13;
	st.global.f64 	[%rd14], %fd1;
	mul.wide.s32 	%rd15, %r7, 8;
	add.s64 	%rd16, %rd12, %rd15;
	st.global.f64 	[%rd16], %fd2;
	add.s64 	%rd17, %rd16, %rd13;
	st.global.f64 	[%rd17], %fd2;
	add.s32 	%r57, %r79, %r4;
	mul.lo.s32 	%r58, %r57, %r41;
	mul.wide.s32 	%rd18, %r58, 8;
	add.s64 	%rd19, %rd1, %rd18;
	st.global.f64 	[%rd19], %fd1;
	add.s64 	%rd20, %rd19, %rd13;
	st.global.f64 	[%rd20], %fd1;
	add.s64 	%rd21, %rd19, %rd15;
	st.global.f64 	[%rd21], %fd2;
	add.s64 	%rd22, %rd21, %rd13;
	st.global.f64 	[%rd22], %fd2;
	add.s32 	%r59, %r57, %r4;
	mul.lo.s32 	%r60, %r59, %r41;
	mul.wide.s32 	%rd23, %r60, 8;
	add.s64 	%rd24, %rd1, %rd23;
	st.global.f64 	[%rd24], %fd1;
	add.s64 	%rd25, %rd24, %rd13;
	st.global.f64 	[%rd25], %fd1;
	add.s64 	%rd26, %rd24, %rd15;
	st.global.f64 	[%rd26], %fd2;
	add.s64 	%rd27, %rd26, %rd13;
	st.global.f64 	[%rd27], %fd2;
	add.s32 	%r61, %r59, %r4;
	mul.lo.s32 	%r62, %r61, %r41;
	mul.wide.s32 	%rd28, %r62, 8;
	add.s64 	%rd29, %rd1, %rd28;
	st.global.f64 	[%rd29], %fd1;
	add.s64 	%rd30, %rd29, %rd13;
	st.global.f64 	[%rd30], %fd1;
	add.s64 	%rd31, %rd29, %rd15;
	st.global.f64 	[%rd31], %fd2;
	add.s64 	%rd32, %rd31, %rd13;
	st.global.f64 	[%rd32], %fd2;
	add.s32 	%r79, %r61, %r4;
	setp.lt.s32 	%p6, %r79, %r5;
	@%p6 bra 	$L__BB1_12;
	bra.uni 	$L__BB1_5;

}
	// .globl	_Z27phantom_boundary_conditionsiiPd
.visible .entry _Z27phantom_boundary_conditionsiiPd(
	.param .u32 _Z27phantom_boundary_conditionsiiPd_param_0,
	.param .u32 _Z27phantom_boundary_conditionsiiPd_param_1,
	.param .u64 .ptr .align 1 _Z27phantom_boundary_conditionsiiPd_param_2
)
{
	.reg .pred 	%p<13>;
	.reg .b32 	%r<33>;
	.reg .b64 	%rd<41>;
	.reg .b64 	%fd<9>;

	ld.param.u32 	%r15, [_Z27phantom_boundary_conditionsiiPd_param_0];
	ld.param.u32 	%r16, [_Z27phantom_boundary_conditionsiiPd_param_1];
	ld.param.u64 	%rd2, [_Z27phantom_boundary_conditionsiiPd_param_2];
	cvta.to.global.u64 	%rd1, %rd2;
	mov.u32 	%r17, %ctaid.x;
	mov.u32 	%r18, %ntid.x;
	mov.u32 	%r19, %tid.x;
	mad.lo.s32 	%r32, %r17, %r18, %r19;
	mov.u32 	%r20, %nctaid.x;
	mul.lo.s32 	%r2, %r18, %r20;
	setp.lt.s32 	%p1, %r32, 1;
	setp.ge.s32 	%p2, %r32, %r16;
	or.pred  	%p3, %p1, %p2;
	@%p3 bra 	$L__BB2_3;
	mul.lo.s32 	%r5, %r16, %r15;
	shl.b32 	%r3, %r5, 1;
	mul.lo.s32 	%r4, %r5, 3;
	cvt.s64.s32 	%rd4, %r15;
	mov.u32 	%r31, %r32;
$L__BB2_2:
	mul.lo.s32 	%r21, %r31, %r16;
	add.s32 	%r22, %r21, %r3;
	cvt.s64.s32 	%rd3, %r22;
	add.s64 	%rd5, %rd3, %rd4;
	shl.b64 	%rd6, %rd5, 3;
	add.s64 	%rd7, %rd1, %rd6;
	ld.global.f64 	%fd1, [%rd7+-16];
	add.s32 	%r23, %r21, %r4;
	mul.wide.s32 	%rd8, %r23, 8;
	add.s64 	%rd9, %rd1, %rd8;
	st.global.f64 	[%rd9], %fd1;
	sub.s32 	%r24, %r21, %r16;
	cvt.s64.s32 	%rd10, %r24;
	add.s64 	%rd11, %rd10, %rd4;
	shl.b64 	%rd12, %rd11, 3;
	add.s64 	%rd13, %rd1, %rd12;
	ld.global.f64 	%fd2, [%rd13+-16];
	add.s32 	%r25, %r24, %r5;
	mul.wide.s32 	%rd14, %r25, 8;
	add.s64 	%rd15, %rd1, %rd14;
	st.global.f64 	[%rd15], %fd2;
	ld.global.f64 	%fd3, [%rd9+8];
	st.global.f64 	[%rd7+-8], %fd3;
	ld.global.f64 	%fd4, [%rd15+8];
	st.global.f64 	[%rd13+-8], %fd4;
	add.s32 	%r31, %r31, %r2;
	setp.gt.s32 	%p4, %r31, 0;
	setp.lt.s32 	%p5, %r31, %r16;
	and.pred  	%p6, %p4, %p5;
	@%p6 bra 	$L__BB2_2;
$L__BB2_3:
	setp.lt.s32 	%p7, %r32, 1;
	setp.ge.s32 	%p8, %r32, %r15;
	or.pred  	%p9, %p7, %p8;
	@%p9 bra 	$L__BB2_6;
	mul.lo.s32 	%r8, %r16, %r15;
	shl.b32 	%r26, %r8, 1;
	add.s32 	%r27, %r16, -2;
	mul.lo.s32 	%r28, %r27, %r16;
	add.s32 	%r6, %r28, %r26;
	mad.lo.s32 	%r7, %r8, 3, %r28;
	add.s32 	%r9, %r8, %r16;
	add.s32 	%r10, %r7, %r16;
	cvt.s64.s32 	%rd20, %r7;
	cvt.s64.s32 	%rd25, %r8;
	mul.wide.s32 	%rd31, %r6, 8;
	cvt.s64.s32 	%rd33, %r9;
	cvt.s64.s32 	%rd37, %r10;
$L__BB2_5:
	add.s32 	%r29, %r6, %r32;
	mul.wide.s32 	%rd16, %r29, 8;
	add.s64 	%rd17, %rd1, %rd16;
	ld.global.f64 	%fd5, [%rd17];
	mul.wide.u32 	%rd18, %r32, 8;
	add.s64 	%rd19, %rd1, %rd18;
	st.global.f64 	[%rd19], %fd5;
	cvt.s64.s32 	%rd21, %r32;
	add.s64 	%rd22, %rd20, %rd21;
	shl.b64 	%rd23, %rd22, 3;
	add.s64 	%rd24, %rd1, %rd23;
	ld.global.f64 	%fd6, [%rd24+-8];
	add.s64 	%rd26, %rd21, %rd25;
	shl.b64 	%rd27, %rd26, 3;
	add.s64 	%rd28, %rd1, %rd27;
	st.global.f64 	[%rd28+-8], %fd6;
	add.s32 	%r30, %r32, %r16;
	mul.wide.s32 	%rd29, %r30, 8;
	add.s64 	%rd30, %rd1, %rd29;
	ld.global.f64 	%fd7, [%rd30];
	add.s64 	%rd32, %rd30, %rd31;
	st.global.f64 	[%rd32], %fd7;
	add.s64 	%rd34, %rd33, %rd21;
	shl.b64 	%rd35, %rd34, 3;
	add.s64 	%rd36, %rd1, %rd35;
	ld.global.f64 	%fd8, [%rd36+-8];
	add.s64 	%rd38, %rd37, %rd21;
	shl.b64 	%rd39, %rd38, 3;
	add.s64 	%rd40, %rd1, %rd39;
	st.global.f64 	[%rd40+-8], %fd8;
	add.s32 	%r32, %r32, %r2;
	setp.gt.s32 	%p10, %r32, 0;
	setp.lt.s32 	%p11, %r32, %r15;
	and.pred  	%p12, %p10, %p11;
	@%p12 bra 	$L__BB2_5;
$L__BB2_6:
	ret;

}
	// .globl	_Z12iterate_onceiiPdS_S_d
.visible .entry _Z12iterate_onceiiPdS_S_d(
	.param .u32 _Z12iterate_onceiiPdS_S_d_param_0,
	.param .u32 _Z12iterate_onceiiPdS_S_d_param_1,
	.param .u64 .ptr .align 1 _Z12iterate_onceiiPdS_S_d_param_2,
	.param .u64 .ptr .align 1 _Z12iterate_onceiiPdS_S_d_param_3,
	.param .u64 .ptr .align 1 _Z12iterate_onceiiPdS_S_d_param_4,
	.param .f64 _Z12iterate_onceiiPdS_S_d_param_5
)
{
	.reg .pred 	%p<59>;
	.reg .b32 	%r<154>;
	.reg .b64 	%rd<67>;
	.reg .b64 	%fd<75>;

	ld.param.u32 	%r85, [_Z12iterate_onceiiPdS_S_d_param_0];
	ld.param.u32 	%r86, [_Z12iterate_onceiiPdS_S_d_param_1];
	ld.param.u64 	%rd4, [_Z12iterate_onceiiPdS_S_d_param_2];
	ld.param.u64 	%rd5, [_Z12iterate_onceiiPdS_S_d_param_3];
	ld.param.u64 	%rd6, [_Z12iterate_onceiiPdS_S_d_param_4];
	ld.param.f64 	%fd3, [_Z12iterate_onceiiPdS_S_d_param_5];
	cvta.to.global.u64 	%rd1, %rd6;
	cvta.to.global.u64 	%rd2, %rd5;
	cvta.to.global.u64 	%rd3, %rd4;
	mov.u32 	%r1, %ctaid.x;
	mov.u32 	%r2, %ntid.x;
	mov.u32 	%r3, %tid.x;
	mad.lo.s32 	%r4, %r1, %r2, %r3;
	mov.u32 	%r5, %nctaid.x;
	mul.lo.s32 	%r6, %r2, %r5;
	setp.gt.s32 	%p2, %r4, 3;
	@%p2 bra 	$L__BB3_51;
	setp.gt.s32 	%p3, %r4, 0;
	add.s32 	%r7, %r86, -1;
	setp.lt.s32 	%p4, %r4, %r7;
	and.pred  	%p1, %p3, %p4;
	add.s32 	%r8, %r85, -1;
	add.s32 	%r9, %r85, -2;
	add.s32 	%r10, %r86, -2;
	setp.gt.s32 	%p5, %r86, 2;
	mul.f64 	%fd1, %fd3, %fd3;
	add.f64 	%fd4, %fd1, 0d3FF0000000000000;
	add.f64 	%fd5, %fd4, %fd4;
	rcp.rn.f64 	%fd2, %fd5;
	mov.u32 	%r149, %r4;
	@%p5 bra 	$L__BB3_2;
	bra.uni 	$L__BB3_39;
$L__BB3_2:
	setp.gt.s32 	%p22, %r85, 2;
	mov.u32 	%r144, %r4;
	@%p22 bra 	$L__BB3_3;
	bra.uni 	$L__BB3_33;
$L__BB3_3:
	add.s32 	%r11, %r85, -3;
	and.b32  	%r12, %r9, -4;
	and.b32  	%r13, %r85, 1;
	add.s32 	%r105, %r5, %r1;
	mad.lo.s32 	%r14, %r2, %r105, %r3;
	mul.lo.s32 	%r15, %r86, %r85;
	mov.u32 	%r133, %r4;
$L__BB3_4:
	@%p1 bra 	$L__BB3_24;
$L__BB3_5:
	mov.b32 	%r140, 1;
	mul.lo.s32 	%r112, %r15, %r133;
$L__BB3_6:
	setp.lt.u32 	%p45, %r11, 3;
	mul.lo.s32 	%r111, %r140, %r86;
	add.s32 	%r39, %r111, %r112;
	add.s32 	%r40, %r39, -1;
	add.s32 	%r140, %r140, 1;
	add.s32 	%r113, %r111, %r86;
	add.s32 	%r42, %r39, %r86;
	shl.b32 	%r114, %r86, 1;
	sub.s32 	%r115, %r113, %r114;
	add.s32 	%r43, %r115, %r112;
	mov.b32 	%r143, 1;
	@%p45 bra 	$L__BB3_9;
	mov.b32 	%r141, 1;
$L__BB3_8:
	.pragma "nounroll";
	cvt.s64.s32 	%rd29, %r39;
	cvt.s64.s32 	%rd30, %r141;
	add.s64 	%rd31, %rd30, %rd29;
	shl.b64 	%rd32, %rd31, 3;
	add.s64 	%rd33, %rd3, %rd32;
	ld.global.f64 	%fd17, [%rd33+8];
	add.s32 	%r117, %r40, %r141;
	mul.wide.s32 	%rd34, %r117, 8;
	add.s64 	%rd35, %rd3, %rd34;
	ld.global.f64 	%fd18, [%rd35];
	add.f64 	%fd19, %fd17, %fd18;
	add.s32 	%r118, %r42, %r141;
	mul.wide.s32 	%rd36, %r118, 8;
	add.s64 	%rd37, %rd3, %rd36;
	ld.global.f64 	%fd20, [%rd37];
	fma.rn.f64 	%fd21, %fd1, %fd20, %fd19;
	add.s32 	%r119, %r43, %r141;
	mul.wide.s32 	%rd38, %r119, 8;
	add.s64 	%rd39, %rd3, %rd38;
	ld.global.f64 	%fd22, [%rd39];
	fma.rn.f64 	%fd23, %fd1, %fd22, %fd21;
	mul.f64 	%fd24, %fd2, %fd23;
	st.global.f64 	[%rd35+8], %fd24;
	ld.global.f64 	%fd25, [%rd33+16];
	add.f64 	%fd26, %fd25, %fd24;
	ld.global.f64 	%fd27, [%rd37+8];
	fma.rn.f64 	%fd28, %fd1, %fd27, %fd26;
	ld.global.f64 	%fd29, [%rd39+8];
	fma.rn.f64 	%fd30, %fd1, %fd29, %fd28;
	mul.f64 	%fd31, %fd2, %fd30;
	st.global.f64 	[%rd33+8], %fd31;
	ld.global.f64 	%fd32, [%rd33+24];
	ld.global.f64 	%fd33, [%rd35+16];
	add.f64 	%fd34, %fd32, %fd33;
	ld.global.f64 	%fd35, [%rd37+16];
	fma.rn.f64 	%fd36, %fd1, %fd35, %fd34;
	ld.global.f64 	%fd37, [%rd39+16];
	fma.rn.f64 	%fd38, %fd1, %fd37, %fd36;
	mul.f64 	%fd39, %fd2, %fd38;
	st.global.f64 	[%rd33+16], %fd39;
	add.s32 	%r143, %r141, 4;
	ld.global.f64 	%fd40, [%rd33+32];
	ld.global.f64 	%fd41, [%rd35+24];
	add.f64 	%fd42, %fd40, %fd41;
	ld.global.f64 	%fd43, [%rd37+24];
	fma.rn.f64 	%fd44, %fd1, %fd43, %fd42;
	ld.global.f64 	%fd45, [%rd39+24];
	fma.rn.f64 	%fd46, %fd1, %fd45, %fd44;
	mul.f64 	%fd47, %fd2, %fd46;
	st.global.f64 	[%rd33+24], %fd47;
	add.s32 	%r120, %r141, 3;
	setp.ne.s32 	%p46, %r120, %r12;
	mov.u32 	%r141, %r143;
	@%p46 bra 	$L__BB3_8;
$L__BB3_9:
	and.b32  	%r121, %r9, 3;
	setp.eq.s32 	%p47, %r121, 0;
	@%p47 bra 	$L__BB3_14;
	and.b32  	%r122, %r85, 3;
	setp.eq.s32 	%p48, %r122, 3;
	@%p48 bra 	$L__BB3_12;
	cvt.s64.s32 	%rd40, %r39;
	cvt.s64.s32 	%rd41, %r143;
	add.s64 	%rd42, %rd41, %rd40;
	shl.b64 	%rd43, %rd42, 3;
	add.s64 	%rd44, %rd3, %rd43;
	ld.global.f64 	%fd48, [%rd44+8];
	add.s32 	%r123, %r40, %r143;
	mul.wide.s32 	%rd45, %r123, 8;
	add.s64 	%rd46, %rd3, %rd45;
	ld.global.f64 	%fd49, [%rd46];
	add.f64 	%fd50, %fd48, %fd49;
	add.s32 	%r124, %r42, %r143;
	mul.wide.s32 	%rd47, %r124, 8;
	add.s64 	%rd48, %rd3, %rd47;
	ld.global.f64 	%fd51, [%rd48];
	fma.rn.f64 	%fd52, %fd1, %fd51, %fd50;
	add.s32 	%r125, %r43, %r143;
	mul.wide.s32 	%rd49, %r125, 8;
	add.s64 	%rd50, %rd3, %rd49;
	ld.global.f64 	%fd53, [%rd50];
	fma.rn.f64 	%fd54, %fd1, %fd53, %fd52;
	mul.f64 	%fd55, %fd2, %fd54;
	st.global.f64 	[%rd46+8], %fd55;
	add.s32 	%r143, %r143, 2;
	ld.global.f64 	%fd56, [%rd44+16];
	add.f64 	%fd57, %fd56, %fd55;
	ld.global.f64 	%fd58, [%rd48+8];
	fma.rn.f64 	%fd59, %fd1, %fd58, %fd57;
	ld.global.f64 	%fd60, [%rd50+8];
	fma.rn.f64 	%fd61, %fd1, %fd60, %fd59;
	mul.f64 	%fd62, %fd2, %fd61;
	st.global.f64 	[%rd44+8], %fd62;
$L__BB3_12:
	setp.eq.s32 	%p49, %r13, 0;
	@%p49 bra 	$L__BB3_14;
	cvt.s64.s32 	%rd51, %r39;
	cvt.s64.s32 	%rd52, %r143;
	add.s64 	%rd53, %rd52, %rd51;
	shl.b64 	%rd54, %rd53, 3;
	add.s64 	%rd55, %rd3, %rd54;
	ld.global.f64 	%fd63, [%rd55+8];
	add.s32 	%r126, %r40, %r143;
	mul.wide.s32 	%rd56, %r126, 8;
	add.s64 	%rd57, %rd3, %rd56;
	ld.global.f64 	%fd64, [%rd57];
	add.f64 	%fd65, %fd63, %fd64;
	add.s32 	%r127, %r42, %r143;
	mul.wide.s32 	%rd58, %r127, 8;
	add.s64 	%rd59, %rd3, %rd58;
	ld.global.f64 	%fd66, [%rd59];
	fma.rn.f64 	%fd67, %fd1, %fd66, %fd65;
	add.s32 	%r128, %r43, %r143;
	mul.wide.s32 	%rd60, %r128, 8;
	add.s64 	%rd61, %rd3, %rd60;
	ld.global.f64 	%fd68, [%rd61];
	fma.rn.f64 	%fd69, %fd1, %fd68, %fd67;
	mul.f64 	%fd70, %fd2, %fd69;
	st.global.f64 	[%rd57+8], %fd70;
$L__BB3_14:
	setp.ne.s32 	%p50, %r140, %r7;
	@%p50 bra 	$L__BB3_6;
	@%p1 bra 	$L__BB3_16;
	bra.uni 	$L__BB3_21;
$L__BB3_16:
	mul.lo.s32 	%r34, %r133, %r85;
	mad.lo.s32 	%r35, %r133, %r9, -1;
	mov.u32 	%r138, %r4;
	bra.uni 	$L__BB3_22;
$L__BB3_17:
	mul.wide.s32 	%rd25, %r136, 8;
	add.s64 	%rd26, %rd2, %rd25;
	mul.wide.s32 	%rd27, %r135, 8;
	add.s64 	%rd28, %rd3, %rd27;
	ld.global.f64 	%fd16, [%rd28];
	st.global.f64 	[%rd26], %fd16;
	setp.gt.s32 	%p39, %r137, 0;
	setp.lt.s32 	%p40, %r137, %r8;
	and.pred  	%p41, %p39, %p40;
	add.s32 	%r137, %r137, %r6;
	add.s32 	%r136, %r136, %r6;
	add.s32 	%r135, %r135, %r6;
	@%p41 bra 	$L__BB3_17;
$L__BB3_18:
	add.s32 	%r134, %r134, %r6;
	setp.gt.s32 	%p42, %r134, 0;
	setp.lt.s32 	%p43, %r134, %r7;
	and.pred  	%p44, %p42, %p43;
	@%p44 bra 	$L__BB3_25;
	bra.uni 	$L__BB3_5;
$L__BB3_19:
	add.s32 	%r131, %r139, %r30;
	mul.wide.s32 	%rd62, %r131, 8;
	add.s64 	%rd63, %rd3, %rd62;
	ld.global.f64 	%fd71, [%rd63];
	add.s32 	%r132, %r31, %r139;
	mul.wide.s32 	%rd64, %r132, 8;
	add.s64 	%rd65, %rd2, %rd64;
	ld.global.f64 	%fd72, [%rd65];
	sub.f64 	%fd73, %fd71, %fd72;
	abs.f64 	%fd74, %fd73;
	add.s64 	%rd66, %rd1, %rd64;
	st.global.f64 	[%rd66], %fd74;
	add.s32 	%r139, %r139, %r6;
	setp.gt.s32 	%p52, %r139, 0;
	setp.lt.s32 	%p53, %r139, %r8;
	and.pred  	%p54, %p52, %p53;
	@%p54 bra 	$L__BB3_19;
$L__BB3_20:
	add.s32 	%r138, %r138, %r6;
	setp.gt.s32 	%p55, %r138, 0;
	setp.lt.s32 	%p56, %r138, %r7;
	and.pred  	%p57, %p55, %p56;
	@%p57 bra 	$L__BB3_22;
$L__BB3_21:
	add.s32 	%r133, %r133, %r6;
	setp.lt.s32 	%p58, %r133, 4;
	@%p58 bra 	$L__BB3_4;
	bra.uni 	$L__BB3_51;
$L__BB3_22:
	setp.lt.s32 	%p51, %r4, %r8;
	@%p51 bra 	$L__BB3_23;
	bra.uni 	$L__BB3_20;
$L__BB3_23:
	add.s32 	%r129, %r138, %r34;
	mul.lo.s32 	%r30, %r129, %r86;
	add.s32 	%r130, %r35, %r138;
	mad.lo.s32 	%r31, %r130, %r10, -1;
	mov.u32 	%r139, %r4;
	bra.uni 	$L__BB3_19;
$L__BB3_24:
	mul.lo.s32 	%r36, %r133, %r85;
	mad.lo.s32 	%r37, %r133, %r9, -1;
	mov.u32 	%r134, %r4;
$L__BB3_25:
	setp.lt.s32 	%p38, %r4, %r8;
	@%p38 bra 	$L__BB3_26;
	bra.uni 	$L__BB3_18;
$L__BB3_26:
	add.s32 	%r106, %r134, %r36;
	add.s32 	%r107, %r37, %r134;
	mad.lo.s32 	%r108, %r107, %r10, %r4;
	add.s32 	%r136, %r108, -1;
	mad.lo.s32 	%r135, %r106, %r86, %r4;
	mov.u32 	%r137, %r14;
	bra.uni 	$L__BB3_17;
$L__BB3_27:
	add.s32 	%r98, %r146, %r61;
	mul.wide.s32 	%rd16, %r98, 8;
	add.s64 	%rd17, %rd3, %rd16;
	ld.global.f64 	%fd11, [%rd17];
	add.s32 	%r99, %r62, %r146;
	mul.wide.s32 	%rd18, %r99, 8;
	add.s64 	%rd19, %rd2, %rd18;
	st.global.f64 	[%rd19], %fd11;
	add.s32 	%r146, %r146, %r6;
	setp.gt.s32 	%p24, %r146, 0;
	setp.lt.s32 	%p25, %r146, %r8;
	and.pred  	%p26, %p24, %p25;
	@%p26 bra 	$L__BB3_27;
$L__BB3_28:
	add.s32 	%r145, %r145, %r6;
	setp.gt.s32 	%p27, %r145, 0;
	setp.lt.s32 	%p28, %r145, %r7;
	and.pred  	%p29, %p27, %p28;
	@%p29 bra 	$L__BB3_35;
	shl.b32 	%r100, %r144, 1;
	add.s32 	%r66, %r64, %r100;
	mov.u32 	%r147, %r4;
	bra.uni 	$L__BB3_37;
$L__BB3_30:
	add.s32 	%r103, %r148, %r59;
	mul.wide.s32 	%rd20, %r103, 8;
	add.s64 	%rd21, %rd3, %rd20;
	ld.global.f64 	%fd12, [%rd21];
	add.s32 	%r104, %r60, %r148;
	mul.wide.s32 	%rd22, %r104, 8;
	add.s64 	%rd23, %rd2, %rd22;
	ld.global.f64 	%fd13, [%rd23];
	sub.f64 	%fd14, %fd12, %fd13;
	abs.f64 	%fd15, %fd14;
	add.s64 	%rd24, %rd1, %rd22;
	st.global.f64 	[%rd24], %fd15;
	add.s32 	%r148, %r148, %r6;
	setp.gt.s32 	%p31, %r148, 0;
	setp.lt.s32 	%p32, %r148, %r8;
	and.pred  	%p33, %p31, %p32;
	@%p33 bra 	$L__BB3_30;
$L__BB3_31:
	add.s32 	%r147, %r147, %r6;
	setp.gt.s32 	%p34, %r147, 0;
	setp.lt.s32 	%p35, %r147, %r7;
	and.pred  	%p36, %p34, %p35;
	@%p36 bra 	$L__BB3_37;
$L__BB3_32:
	add.s32 	%r144, %r144, %r6;
	setp.lt.s32 	%p37, %r144, 4;
	@%p37 bra 	$L__BB3_33;
	bra.uni 	$L__BB3_51;
$L__BB3_33:
	@%p1 bra 	$L__BB3_34;
	bra.uni 	$L__BB3_32;
$L__BB3_34:
	mul.lo.s32 	%r63, %r144, %r85;
	mul.lo.s32 	%r64, %r144, %r9;
	add.s32 	%r65, %r64, -1;
	mov.u32 	%r145, %r4;
$L__BB3_35:
	setp.lt.s32 	%p23, %r4, %r8;
	@%p23 bra 	$L__BB3_36;
	bra.uni 	$L__BB3_28;
$L__BB3_36:
	add.s32 	%r96, %r145, %r63;
	mul.lo.s32 	%r61, %r96, %r86;
	add.s32 	%r97, %r65, %r145;
	mad.lo.s32 	%r62, %r97, %r10, -1;
	mov.u32 	%r146, %r4;
	bra.uni 	$L__BB3_27;
$L__BB3_37:
	setp.lt.s32 	%p30, %r4, %r8;
	@%p30 bra 	$L__BB3_38;
	bra.uni 	$L__BB3_31;
$L__BB3_38:
	add.s32 	%r101, %r147, %r66;
	mul.lo.s32 	%r59, %r101, %r86;
	add.s32 	%r102, %r65, %r147;
	mad.lo.s32 	%r60, %r102, %r10, -1;
	mov.u32 	%r148, %r4;
	bra.uni 	$L__BB3_30;
$L__BB3_39:
	not.pred 	%p6, %p1;
	@%p6 bra 	$L__BB3_50;
	mul.lo.s32 	%r68, %r149, %r85;
	mul.lo.s32 	%r69, %r149, %r9;
	add.s32 	%r70, %r69, -1;
	mov.u32 	%r150, %r4;
$L__BB3_41:
	setp.ge.s32 	%p7, %r4, %r8;
	@%p7 bra 	$L__BB3_44;
	add.s32 	%r87, %r150, %r68;
	mul.lo.s32 	%r72, %r87, %r86;
	add.s32 	%r88, %r70, %r150;
	mad.lo.s32 	%r73, %r88, %r10, -1;
	mov.u32 	%r151, %r4;
$L__BB3_43:
	add.s32 	%r89, %r151, %r72;
	mul.wide.s32 	%rd7, %r89, 8;
	add.s64 	%rd8, %rd3, %rd7;
	ld.global.f64 	%fd6, [%rd8];
	add.s32 	%r90, %r73, %r151;
	mul.wide.s32 	%rd9, %r90, 8;
	add.s64 	%rd10, %rd2, %rd9;
	st.global.f64 	[%rd10], %fd6;
	add.s32 	%r151, %r151, %r6;
	setp.gt.s32 	%p8, %r151, 0;
	setp.lt.s32 	%p9, %r151, %r8;
	and.pred  	%p10, %p8, %p9;
	@%p10 bra 	$L__BB3_43;
$L__BB3_44:
	add.s32 	%r150, %r150, %r6;
	setp.gt.s32 	%p11, %r150, 0;
	setp.lt.s32 	%p12, %r150, %r7;
	and.pred  	%p13, %p11, %p12;
	@%p13 bra 	$L__BB3_41;
	shl.b32 	%r91, %r149, 1;
	add.s32 	%r77, %r69, %r91;
	mov.u32 	%r152, %r4;
$L__BB3_46:
	setp.ge.s32 	%p14, %r4, %r8;
	@%p14 bra 	$L__BB3_49;
	add.s32 	%r92, %r152, %r77;
	mul.lo.s32 	%r79, %r92, %r86;
	add.s32 	%r93, %r70, %r152;
	mad.lo.s32 	%r80, %r93, %r10, -1;
	mov.u32 	%r153, %r4;
$L__BB3_48:
	add.s32 	%r94, %r153, %r79;
	mul.wide.s32 	%rd11, %r94, 8;
	add.s64 	%rd12, %rd3, %rd11;
	ld.global.f64 	%fd7, [%rd12];
	add.s32 	%r95, %r80, %r153;
	mul.wide.s32 	%rd13, %r95, 8;
	add.s64 	%rd14, %rd2, %rd13;
	ld.global.f64 	%fd8, [%rd14];
	sub.f64 	%fd9, %fd7, %fd8;
	abs.f64 	%fd10, %fd9;
	add.s64 	%rd15, %rd1, %rd13;
	st.global.f64 	[%rd15], %fd10;
	add.s32 	%r153, %r153, %r6;
	setp.gt.s32 	%p15, %r153, 0;
	setp.lt.s32 	%p16, %r153, %r8;
	and.pred  	%p17, %p15, %p16;
	@%p17 bra 	$L__BB3_48;
$L__BB3_49:
	add.s32 	%r152, %r152, %r6;
	setp.gt.s32 	%p18, %r152, 0;
	setp.lt.s32 	%p19, %r152, %r7;
	and.pred  	%p20, %p18, %p19;
	@%p20 bra 	$L__BB3_46;
$L__BB3_50:
	add.s32 	%r149, %r149, %r6;
	setp.lt.s32 	%p21, %r149, 4;
	@%p21 bra 	$L__BB3_39;
$L__BB3_51:
	ret;

}


// ===== COMPILED SASS (sm_100) =====

	.target	sm_100

	.elftype	@"ET_EXEC"


//--------------------- .note.nv.tkinfo           --------------------------
	.section	.note.nv.tkinfo,"",@"SHT_NOTE"
	.sectionflags	@"SHF_NOTE_NV_TKINFO"
	.tkinfo
        /*0018*/ 	.word	0x00000002
        /*0030*/ 	.string	""
        /*0030*/ 	.string	"ptxas"
        /*0030*/ 	.string	"Cuda compilation tools, release 13.0, V13.0.88"
        /*0030*/ 	.string	"Build cuda_13.0.r13.0/compiler.36424714_0"
        /*0030*/ 	.string	"-arch sm_100 -m 64 "



//--------------------- .note.nv.cuinfo           --------------------------
	.section	.note.nv.cuinfo,"",@"SHT_NOTE"
	.sectionflags	@"SHF_NOTE_NV_CUINFO"
        /*0018*/ 	.short	0x0002
        /*001a*/ 	.short	0x0064
        /*001c*/ 	.short	0x0082
	.zero		2


//--------------------- .nv.info                  --------------------------
	.section	.nv.info,"",@"SHT_CUDA_INFO"
	.align	4


	//----- nvinfo : EIATTR_REGCOUNT
	.align		4
        /*0000*/ 	.byte	0x04, 0x2f
        /*0002*/ 	.short	(.L_1 - .L_0)
	.align		4
.L_0:
        /*0004*/ 	.word	index@(_Z10initializeiPd)
        /*0008*/ 	.word	0x00000010


	//----- nvinfo : EIATTR_FRAME_SIZE
	.align		4
.L_1:
        /*000c*/ 	.byte	0x04, 0x11
        /*000e*/ 	.short	(.L_3 - .L_2)
	.align		4
.L_2:
        /*0010*/ 	.word	index@(_Z10initializeiPd)
        /*0014*/ 	.word	0x00000000


	//----- nvinfo : EIATTR_REGCOUNT
	.align		4
.L_3:
        /*0018*/ 	.byte	0x04, 0x2f
        /*001a*/ 	.short	(.L_5 - .L_4)
	.align		4
.L_4:
        /*001c*/ 	.word	index@(_Z28physical_boundary_conditionsiiPddddd)
        /*0020*/ 	.word	0x00000020


	//----- nvinfo : EIATTR_FRAME_SIZE
	.align		4
.L_5:
        /*0024*/ 	.byte	0x04, 0x11
        /*0026*/ 	.short	(.L_7 - .L_6)
	.align		4
.L_6:
        /*0028*/ 	.word	index@(_Z28physical_boundary_conditionsiiPddddd)
        /*002c*/ 	.word	0x00000000


	//----- nvinfo : EIATTR_REGCOUNT
	.align		4
.L_7:
        /*0030*/ 	.byte	0x04, 0x2f
        /*0032*/ 	.short	(.L_9 - .L_8)
	.align		4
.L_8:
        /*0034*/ 	.word	index@(_Z27phantom_boundary_conditionsiiPd)
        /*0038*/ 	.word	0x0000001d


	//----- nvinfo : EIATTR_FRAME_SIZE
	.align		4
.L_9:
        /*003c*/ 	.byte	0x04, 0x11
        /*003e*/ 	.short	(.L_11 - .L_10)
	.align		4
.L_10:
        /*0040*/ 	.word	index@(_Z27phantom_boundary_conditionsiiPd)
        /*0044*/ 	.word	0x00000000


	//----- nvinfo : EIATTR_REGCOUNT
	.align		4
.L_11:
        /*0048*/ 	.byte	0x04, 0x2f
        /*004a*/ 	.short	(.L_13 - .L_12)
	.align		4
.L_12:
        /*004c*/ 	.word	index@(_Z12iterate_onceiiPdS_S_d)
        /*0050*/ 	.word	0x0000001f


	//----- nvinfo : EIATTR_FRAME_SIZE
	.align		4
.L_13:
        /*0054*/ 	.byte	0x04, 0x11
        /*0056*/ 	.short	(.L_15 - .L_14)
	.align		4
.L_14:
        /*0058*/ 	.word	index@($__internal_0_$__cuda_sm20_dblrcp_rn_slowpath_v3)
        /*005c*/ 	.word	0x00000000


	//----- nvinfo : EIATTR_FRAME_SIZE
	.align		4
.L_15:
        /*0060*/ 	.byte	0x04, 0x11
        /*0062*/ 	.short	(.L_17 - .L_16)
	.align		4
.L_16:
        /*0064*/ 	.word	index@(_Z12iterate_onceiiPdS_S_d)
        /*0068*/ 	.word	0x00000000


	//----- nvinfo : EIATTR_MIN_STACK_SIZE
	.align		4
.L_17:
        /*006c*/ 	.byte	0x04, 0x12
        /*006e*/ 	.short	(.L_19 - .L_18)
	.align		4
.L_18:
        /*0070*/ 	.word	index@(_Z12iterate_onceiiPdS_S_d)
        /*0074*/ 	.word	0x00000000


	//----- nvinfo : EIATTR_MIN_STACK_SIZE
	.align		4
.L_19:
        /*0078*/ 	.byte	0x04, 0x12
        /*007a*/ 	.short	(.L_21 - .L_20)
	.align		4
.L_20:
        /*007c*/ 	.word	index@(_Z27phantom_boundary_conditionsiiPd)
        /*0080*/ 	.word	0x00000000


	//----- nvinfo : EIATTR_MIN_STACK_SIZE
	.align		4
.L_21:
        /*0084*/ 	.byte	0x04, 0x12
        /*0086*/ 	.short	(.L_23 - .L_22)
	.align		4
.L_22:
        /*0088*/ 	.word	index@(_Z28physical_boundary_conditionsiiPddddd)
        /*008c*/ 	.word	0x00000000


	//----- nvinfo : EIATTR_MIN_STACK_SIZE
	.align		4
.L_23:
        /*0090*/ 	.byte	0x04, 0x12
        /*0092*/ 	.short	(.L_25 - .L_24)
	.align		4
.L_24:
        /*0094*/ 	.word	index@(_Z10initializeiPd)
        /*0098*/ 	.word	0x00000000
.L_25:


//--------------------- .nv.compat                --------------------------
	.section	.nv.compat,"",@"SHT_CUDA_COMPAT_INFO"
	.align	4
        /*0000*/ 	.byte	0x02, 0x09, 0x00, 0x00, 0x02, 0x02, 0x01, 0x00, 0x02, 0x05, 0x05, 0x00, 0x03, 0x07, 0x01, 0x01
        /*0010*/ 	.byte	0x02, 0x03, 0x00, 0x00, 0x02, 0x06, 0x01, 0x00, 0x04, 0x0b, 0x08, 0x00, 0x01, 0x00, 0x00, 0x00
        /*0020*/ 	.byte	0x00, 0x00, 0x00, 0x00


//--------------------- .nv.info._Z12iterate_onceiiPdS_S_d --------------------------
	.section	.nv.info._Z12iterate_onceiiPdS_S_d,"",@"SHT_CUDA_INFO"
	.sectionflags	@""
	.align	4


	//----- nvinfo : EIATTR_CUDA_API_VERSION
	.align		4
        /*0000*/ 	.byte	0x04, 0x37
        /*0002*/ 	.short	(.L_27 - .L_26)
.L_26:
        /*0004*/ 	.word	0x00000082


	//----- nvinfo : EIATTR_KPARAM_INFO
	.align		4
.L_27:
        /*0008*/ 	.byte	0x04, 0x17
        /*000a*/ 	.short	(.L_29 - .L_28)
.L_28:
        /*000c*/ 	.word	0x00000000
        /*0010*/ 	.short	0x0005
        /*0012*/ 	.short	0x0020
        /*0014*/ 	.byte	0x00, 0xf0, 0x21, 0x00


	//----- nvinfo : EIATTR_KPARAM_INFO
	.align		4
.L_29:
        /*0018*/ 	.byte	0x04, 0x17
        /*001a*/ 	.short	(.L_31 - .L_30)
.L_30:
        /*001c*/ 	.word	0x00000000
        /*0020*/ 	.short	0x0004
        /*0022*/ 	.short	0x0018
        /*0024*/ 	.byte	0x00, 0xf5, 0x21, 0x00


	//----- nvinfo : EIATTR_KPARAM_INFO
	.align		4
.L_31:
        /*0028*/ 	.byte	0x04, 0x17
        /*002a*/ 	.short	(.L_33 - .L_32)
.L_32:
        /*002c*/ 	.word	0x00000000
        /*0030*/ 	.short	0x0003
        /*0032*/ 	.short	0x0010
        /*0034*/ 	.byte	0x00, 0xf5, 0x21, 0x00


	//----- nvinfo : EIATTR_KPARAM_INFO
	.align		4
.L_33:
        /*0038*/ 	.byte	0x04, 0x17
        /*003a*/ 	.short	(.L_35 - .L_34)
.L_34:
        /*003c*/ 	.word	0x00000000
        /*0040*/ 	.short	0x0002
        /*0042*/ 	.short	0x0008
        /*0044*/ 	.byte	0x00, 0xf5, 0x21, 0x00


	//----- nvinfo : EIATTR_KPARAM_INFO
	.align		4
.L_35:
        /*0048*/ 	.byte	0x04, 0x17
        /*004a*/ 	.short	(.L_37 - .L_36)
.L_36:
        /*004c*/ 	.word	0x00000000
        /*0050*/ 	.short	0x0001
        /*0052*/ 	.short	0x0004
        /*0054*/ 	.byte	0x00, 0xf0, 0x11, 0x00


	//----- nvinfo : EIATTR_KPARAM_INFO
	.align		4
.L_37:
        /*0058*/ 	.byte	0x04, 0x17
        /*005a*/ 	.short	(.L_39 - .L_38)
.L_38:
        /*005c*/ 	.word	0x00000000
        /*0060*/ 	.short	0x0000
        /*0062*/ 	.short	0x0000
        /*0064*/ 	.byte	0x00, 0xf0, 0x11, 0x00


	//----- nvinfo : EIATTR_SPARSE_MMA_MASK
	.align		4
.L_39:
        /*0068*/ 	.byte	0x03, 0x50
        /*006a*/ 	.short	0x0000


	//----- nvinfo : EIATTR_MAXREG_COUNT
	.align		4
        /*006c*/ 	.byte	0x03, 0x1b
        /*006e*/ 	.short	0x00ff


	//----- nvinfo : EIATTR_MERCURY_ISA_VERSION
	.align		4
        /*0070*/ 	.byte	0x03, 0x5f
        /*0072*/ 	.short	0x0101


	//----- nvinfo : EIATTR_VRC_CTA_INIT_COUNT
	.align		4
        /*0074*/ 	.byte	0x02, 0x4a
	.zero		1
	.zero		1


	//----- nvinfo : EIATTR_EXIT_INSTR_OFFSETS
	.align		4
        /*0078*/ 	.byte	0x04, 0x1c
        /*007a*/ 	.short	(.L_41 - .L_40)


	//   ....[0]....
.L_40:
        /*007c*/ 	.word	0x00000070


	//   ....[1]....
        /*0080*/ 	.word	0x000006b0


	//   ....[2]....
        /*0084*/ 	.word	0x00000b30


	//   ....[3]....
        /*0088*/ 	.word	0x000018e0


	//----- nvinfo : EIATTR_CRS_STACK_SIZE
	.align		4
.L_41:
        /*008c*/ 	.byte	0x04, 0x1e
        /*008e*/ 	.short	(.L_43 - .L_42)
.L_42:
        /*0090*/ 	.word	0x00000000


	//----- nvinfo : EIATTR_CBANK_PARAM_SIZE
	.align		4
.L_43:
        /*0094*/ 	.byte	0x03, 0x19
        /*0096*/ 	.short	0x0028


	//----- nvinfo : EIATTR_PARAM_CBANK
	.align		4
        /*0098*/ 	.byte	0x04, 0x0a
        /*009a*/ 	.short	(.L_45 - .L_44)
	.align		4
.L_44:
        /*009c*/ 	.word	index@(.nv.constant0._Z12iterate_onceiiPdS_S_d)
        /*00a0*/ 	.short	0x0380
        /*00a2*/ 	.short	0x0028


	//----- nvinfo : EIATTR_SW_WAR
	.align		4
.L_45:
        /*00a4*/ 	.byte	0x04, 0x36
        /*00a6*/ 	.short	(.L_47 - .L_46)
.L_46:
        /*00a8*/ 	.word	0x00000008
.L_47:


//--------------------- .nv.info._Z27phantom_boundary_conditionsiiPd --------------------------
	.section	.nv.info._Z27phantom_boundary_conditionsiiPd,"",@"SHT_CUDA_INFO"
	.sectionflags	@""
	.align	4


	//----- nvinfo : EIATTR_CUDA_API_VERSION
	.align		4
        /*0000*/ 	.byte	0x04, 0x37
        /*0002*/ 	.short	(.L_49 - .L_48)
.L_48:
        /*0004*/ 	.word	0x00000082


	//----- nvinfo : EIATTR_KPARAM_INFO
	.align		4
.L_49:
        /*0008*/ 	.byte	0x04, 0x17
        /*000a*/ 	.short	(.L_51 - .L_50)
.L_50:
        /*000c*/ 	.word	0x00000000
        /*0010*/ 	.short	0x0002
        /*0012*/ 	.short	0x0008
        /*0014*/ 	.byte	0x00, 0xf5, 0x21, 0x00


	//----- nvinfo : EIATTR_KPARAM_INFO
	.align		4
.L_51:
        /*0018*/ 	.byte	0x04, 0x17
        /*001a*/ 	.short	(.L_53 - .L_52)
.L_52:
        /*001c*/ 	.word	0x00000000
        /*0020*/ 	.short	0x0001
        /*0022*/ 	.short	0x0004
        /*0024*/ 	.byte	0x00, 0xf0, 0x11, 0x00


	//----- nvinfo : EIATTR_KPARAM_INFO
	.align		4
.L_53:
        /*0028*/ 	.byte	0x04, 0x17
        /*002a*/ 	.short	(.L_55 - .L_54)
.L_54:
        /*002c*/ 	.word	0x00000000
        /*0030*/ 	.short	0x0000
        /*0032*/ 	.short	0x0000
        /*0034*/ 	.byte	0x00, 0xf0, 0x11, 0x00


	//----- nvinfo : EIATTR_SPARSE_MMA_MASK
	.align		4
.L_55:
        /*0038*/ 	.byte	0x03, 0x50
        /*003a*/ 	.short	0x0000


	//----- nvinfo : EIATTR_MAXREG_COUNT
	.align		4
        /*003c*/ 	.byte	0x03, 0x1b
        /*003e*/ 	.short	0x00ff


	//----- nvinfo : EIATTR_MERCURY_ISA_VERSION
	.align		4
        /*0040*/ 	.byte	0x03, 0x5f
        /*0042*/ 	.short	0x0101


	//----- nvinfo : EIATTR_VRC_CTA_INIT_COUNT
	.align		4
        /*0044*/ 	.byte	0x02, 0x4a
	.zero		1
	.zero		1


	//----- nvinfo : EIATTR_EXIT_INSTR_OFFSETS
	.align		4
        /*0048*/ 	.byte	0x04, 0x1c
        /*004a*/ 	.short	(.L_57 - .L_56)


	//   ....[0]....
.L_56:
        /*004c*/ 	.word	0x00000320


	//   ....[1]....
        /*0050*/ 	.word	0x00000600


	//----- nvinfo : EIATTR_CRS_STACK_SIZE
	.align		4
.L_57:
        /*0054*/ 	.byte	0x04, 0x1e
        /*0056*/ 	.short	(.L_59 - .L_58)
.L_58:
        /*0058*/ 	.word	0x00000000


	//----- nvinfo : EIATTR_CBANK_PARAM_SIZE
	.align		4
.L_59:
        /*005c*/ 	.byte	0x03, 0x19
        /*005e*/ 	.short	0x0010


	//----- nvinfo : EIATTR_PARAM_CBANK
	.align		4
        /*0060*/ 	.byte	0x04, 0x0a
        /*0062*/ 	.short	(.L_61 - .L_60)
	.align		4
.L_60:
        /*0064*/ 	.word	index@(.nv.constant0._Z27phantom_boundary_conditionsiiPd)
        /*0068*/ 	.short	0x0380
        /*006a*/ 	.short	0x0010


	//----- nvinfo : EIATTR_SW_WAR
	.align		4
.L_61:
        /*006c*/ 	.byte	0x04, 0x36
        /*006e*/ 	.short	(.L_63 - .L_62)
.L_62:
        /*0070*/ 	.word	0x00000008
.L_63:


//--------------------- .nv.info._Z28physical_boundary_conditionsiiPddddd --------------------------
	.section	.nv.info._Z28physical_boundary_conditionsiiPddddd,"",@"SHT_CUDA_INFO"
	.sectionflags	@""
	.align	4


	//----- nvinfo : EIATTR_CUDA_API_VERSION
	.align		4
        /*0000*/ 	.byte	0x04, 0x37
        /*0002*/ 	.short	(.L_65 - .L_64)
.L_64:
        /*0004*/ 	.word	0x00000082


	//----- nvinfo : EIATTR_KPARAM_INFO
	.align		4
.L_65:
        /*0008*/ 	.byte	0x04, 0x17
        /*000a*/ 	.short	(.L_67 - .L_66)
.L_66:
        /*000c*/ 	.word	0x00000000
        /*0010*/ 	.short	0x0006
        /*0012*/ 	.short	0x0028
        /*0014*/ 	.byte	0x00, 0xf0, 0x21, 0x00


	//----- nvinfo : EIATTR_KPARAM_INFO
	.align		4
.L_67:
        /*0018*/ 	.byte	0x04, 0x17
        /*001a*/ 	.short	(.L_69 - .L_68)
.L_68:
        /*001c*/ 	.word	0x00000000
        /*0020*/ 	.short	0x0005
        /*0022*/ 	.short	0x0020
        /*0024*/ 	.byte	0x00, 0xf0, 0x21, 0x00


	//----- nvinfo : EIATTR_KPARAM_INFO
	.align		4
.L_69:
        /*0028*/ 	.byte	0x04, 0x17
        /*002a*/ 	.short	(.L_71 - .L_70)
.L_70:
        /*002c*/ 	.word	0x00000000
        /*0030*/ 	.short	0x0004
        /*0032*/ 	.short	0x0018
        /*0034*/ 	.byte	0x00, 0xf0, 0x21, 0x00


	//----- nvinfo : EIATTR_KPARAM_INFO
	.align		4
.L_71:
        /*0038*/ 	.byte	0x04, 0x17
        /*003a*/ 	.short	(.L_73 - .L_72)
.L_72:
        /*003c*/ 	.word	0x00000000
        /*0040*/ 	.short	0x0003
        /*0042*/ 	.short	0x0010
        /*0044*/ 	.byte	0x00, 0xf0, 0x21, 0x00


	//----- nvinfo : EIATTR_KPARAM_INFO
	.align		4
.L_73:
        /*0048*/ 	.byte	0x04, 0x17
        /*004a*/ 	.short	(.L_75 - .L_74)
.L_74:
        /*004c*/ 	.word	0x00000000
        /*0050*/ 	.short	0x0002
        /*0052*/ 	.short	0x0008
        /*0054*/ 	.byte	0x00, 0xf5, 0x21, 0x00


	//----- nvinfo : EIATTR_KPARAM_INFO
	.align		4
.L_75:
        /*0058*/ 	.byte	0x04, 0x17
        /*005a*/ 	.short	(.L_77 - .L_76)
.L_76:
        /*005c*/ 	.word	0x00000000
        /*0060*/ 	.short	0x0001
        /*0062*/ 	.short	0x0004
        /*0064*/ 	.byte	0x00, 0xf0, 0x11, 0x00


	//----- nvinfo : EIATTR_KPARAM_INFO
	.align		4
.L_77:
        /*0068*/ 	.byte	0x04, 0x17
        /*006a*/ 	.short	(.L_79 - .L_78)
.L_78:
        /*006c*/ 	.word	0x00000000
        /*0070*/ 	.short	0x0000
        /*0072*/ 	.short	0x0000
        /*0074*/ 	.byte	0x00, 0xf0, 0x11, 0x00


	//----- nvinfo : EIATTR_SPARSE_MMA_MASK
	.align		4
.L_79:
        /*0078*/ 	.byte	0x03, 0x50
        /*007a*/ 	.short	0x0000


	//----- nvinfo : EIATTR_MAXREG_COUNT
	.align		4
        /*007c*/ 	.byte	0x03, 0x1b
        /*007e*/ 	.short	0x00ff


	//----- nvinfo : EIATTR_MERCURY_ISA_VERSION
	.align		4
        /*0080*/ 	.byte	0x03, 0x5f
        /*0082*/ 	.short	0x0101


	//----- nvinfo : EIATTR_VRC_CTA_INIT_COUNT
	.align		4
        /*0084*/ 	.byte	0x02, 0x4a
	.zero		1
	.zero		1


	//----- nvinfo : EIATTR_EXIT_INSTR_OFFSETS
	.align		4
        /*0088*/ 	.byte	0x04, 0x1c
        /*008a*/ 	.short	(.L_81 - .L_80)


	//   ....[0]....
.L_80:
        /*008c*/ 	.word	0x00000780


	//   ....[1]....
        /*0090*/ 	.word	0x00000b20


	//   ....[2]....
        /*0094*/ 	.word	0x00000d80


	//----- nvinfo : EIATTR_CRS_STACK_SIZE
	.align		4
.L_81:
        /*0098*/ 	.byte	0x04, 0x1e
        /*009a*/ 	.short	(.L_83 - .L_82)
.L_82:
        /*009c*/ 	.word	0x00000000


	//----- nvinfo : EIATTR_CBANK_PARAM_SIZE
	.align		4
.L_83:
        /*00a0*/ 	.byte	0x03, 0x19
        /*00a2*/ 	.short	0x0030


	//----- nvinfo : EIATTR_PARAM_CBANK
	.align		4
        /*00a4*/ 	.byte	0x04, 0x0a
        /*00a6*/ 	.short	(.L_85 - .L_84)
	.align		4
.L_84:
        /*00a8*/ 	.word	index@(.nv.constant0._Z28physical_boundary_conditionsiiPddddd)
        /*00ac*/ 	.short	0x0380
        /*00ae*/ 	.short	0x0030


	//----- nvinfo : EIATTR_SW_WAR
	.align		4
.L_85:
        /*00b0*/ 	.byte	0x04, 0x36
        /*00b2*/ 	.short	(.L_87 - .L_86)
.L_86:
        /*00b4*/ 	.word	0x00000008
.L_87:


//--------------------- .nv.info._Z10initializeiPd --------------------------
	.section	.nv.info._Z10initializeiPd,"",@"SHT_CUDA_INFO"
	.sectionflags	@""
	.align	4


	//----- nvinfo : EIATTR_CUDA_API_VERSION
	.align		4
        /*0000*/ 	.byte	0x04, 0x37
        /*0002*/ 	.short	(.L_89 - .L_88)
.L_88:
        /*0004*/ 	.word	0x00000082


	//----- nvinfo : EIATTR_KPARAM_INFO
	.align		4
.L_89:
        /*0008*/ 	.byte	0x04, 0x17
        /*000a*/ 	.short	(.L_91 - .L_90)
.L_90:
        /*000c*/ 	.word	0x00000000
        /*0010*/ 	.short	0x0001
        /*0012*/ 	.short	0x0008
        /*0014*/ 	.byte	0x00, 0xf5, 0x21, 0x00


	//----- nvinfo : EIATTR_KPARAM_INFO
	.align		4
.L_91:
        /*0018*/ 	.byte	0x04, 0x17
        /*001a*/ 	.short	(.L_93 - .L_92)
.L_92:
        /*001c*/ 	.word	0x00000000
        /*0020*/ 	.short	0x0000
        /*0022*/ 	.short	0x0000
        /*0024*/ 	.byte	0x00, 0xf0, 0x11, 0x00


	//----- nvinfo : EIATTR_SPARSE_MMA_MASK
	.align		4
.L_93:
        /*0028*/ 	.byte	0x03, 0x50
        /*002a*/ 	.short	0x0000


	//----- nvinfo : EIATTR_MAXREG_COUNT
	.align		4
        /*002c*/ 	.byte	0x03, 0x1b
        /*002e*/ 	.short	0x00ff


	//----- nvinfo : EIATTR_MERCURY_ISA_VERSION
	.align		4
        /*0030*/ 	.byte	0x03, 0x5f
        /*0032*/ 	.short	0x0101


	//----- nvinfo : EIATTR_VRC_CTA_INIT_COUNT
	.align		4
        /*0034*/ 	.byte	0x02, 0x4a
	.zero		1
	.zero		1


	//----- nvinfo : EIATTR_EXIT_INSTR_OFFSETS
	.align		4
        /*0038*/ 	.byte	0x04, 0x1c
        /*003a*/ 	.short	(.L_95 - .L_94)


	//   ....[0]....
.L_94:
        /*003c*/ 	.word	0x00000090


	//   ....[1]....
        /*0040*/ 	.word	0x00000330


	//   ....[2]....
        /*0044*/ 	.word	0x00000400


	//----- nvinfo : EIATTR_CRS_STACK_SIZE
	.align		4
.L_95:
        /*0048*/ 	.byte	0x04, 0x1e
        /*004a*/ 	.short	(.L_97 - .L_96)
.L_96:
        /*004c*/ 	.word	0x00000000


	//----- nvinfo : EIATTR_CBANK_PARAM_SIZE
	.align		4
.L_97:
        /*0050*/ 	.byte	0x03, 0x19
        /*0052*/ 	.short	0x0010


	//----- nvinfo : EIATTR_PARAM_CBANK
	.align		4
        /*0054*/ 	.byte	0x04, 0x0a
        /*0056*/ 	.short	(.L_99 - .L_98)
	.align		4
.L_98:
        /*0058*/ 	.word	index@(.nv.constant0._Z10initializeiPd)
        /*005c*/ 	.short	0x0380
        /*005e*/ 	.short	0x0010


	//----- nvinfo : EIATTR_SW_WAR
	.align		4
.L_99:
        /*0060*/ 	.byte	0x04, 0x36
        /*0062*/ 	.short	(.L_101 - .L_100)
.L_100:
        /*0064*/ 	.word	0x00000008
.L_101:


//--------------------- .nv.callgraph             --------------------------
	.section	.nv.callgraph,"",@"SHT_CUDA_CALLGRAPH"
	.align	4
	.sectionentsize	8
	.align		4
        /*0000*/ 	.word	0x00000000
	.align		4
        /*0004*/ 	.word	0xffffffff
	.align		4
        /*0008*/ 	.word	0x00000000
	.align		4
        /*000c*/ 	.word	0xfffffffe
	.align		4
        /*0010*/ 	.word	0x00000000
	.align		4
        /*0014*/ 	.word	0xfffffffd
	.align		4
        /*0018*/ 	.word	0x00000000
	.align		4
        /*001c*/ 	.word	0xfffffffc


//--------------------- .text._Z12iterate_onceiiPdS_S_d --------------------------
	.section	.text._Z12iterate_onceiiPdS_S_d,"ax",@progbits
	.align	128
        .global         _Z12iterate_onceiiPdS_S_d
        .type           _Z12iterate_onceiiPdS_S_d,@function
        .size           _Z12iterate_onceiiPdS_S_d,(.L_x_70 - _Z12iterate_onceiiPdS_S_d)
        .other          _Z12iterate_onceiiPdS_S_d,@"STO_CUDA_ENTRY STV_DEFAULT"
_Z12iterate_onceiiPdS_S_d:
.text._Z12iterate_onceiiPdS_S_d:
[----:B------:R-:W-:Y:S01]  /*0000*/  LDC R1, c[0x0][0x37c] ;  /* 0x0000df00ff017b82 */ /* 0x000fe20000000800 */
[----:B------:R-:W0:Y:S07]  /*0010*/  S2R R11, SR_TID.X ;  /* 0x00000000000b7919 */ /* 0x000e2e0000002100 */
[----:B------:R-:W0:Y:S08]  /*0020*/  S2UR UR4, SR_CTAID.X ;  /* 0x00000000000479c3 */ /* 0x000e300000002500 */
[----:B------:R-:W0:Y:S01]  /*0030*/  LDC R10, c[0x0][0x360] ;  /* 0x0000d800ff0a7b82 */ /* 0x000e220000000800 */
[----:B------:R-:W1:Y:S01]  /*0040*/  LDCU UR5, c[0x0][0x370] ;  /* 0x00006e00ff0577ac */ /* 0x000e620008000800 */
[----:B0-----:R-:W-:-:S05]  /*0050*/  IMAD R0, R10, UR4, R11 ;  /* 0x000000040a007c24 */ /* 0x001fca000f8e020b */
[----:B------:R-:W-:-:S13]  /*0060*/  ISETP.GT.AND P0, PT, R0, 0x3, PT ;  /* 0x000000030000780c */ /* 0x000fda0003f04270 */
[----:B-1----:R-:W-:Y:S05]  /*0070*/  @P0 EXIT ;  /* 0x000000000000094d */ /* 0x002fea0003800000 */
[----:B------:R-:W0:Y:S01]  /*0080*/  LDC.64 R8, c[0x0][0x3a0] ;  /* 0x0000e800ff087b82 */ /* 0x000e220000000a00 */
[----:B------:R-:W1:Y:S02]  /*0090*/  LDCU UR6, c[0x0][0x384] ;  /* 0x00007080ff0677ac */ /* 0x000e640008000800 */
[----:B-1----:R-:W-:Y:S02]  /*00a0*/  UIADD3 UR7, UPT, UPT, UR6, -0x1, URZ ;  /* 0xffffffff06077890 */ /* 0x002fe4000fffe0ff */
[----:B------:R-:W-:Y:S01]  /*00b0*/  UISETP.GT.AND UP0, UPT, UR6, 0x2, UPT ;  /* 0x000000020600788c */ /* 0x000fe2000bf04270 */
[----:B0-----:R-:W-:-:S03]  /*00c0*/  DMUL R8, R8, R8 ;  /* 0x0000000808087228 */ /* 0x001fc60000000000 */
[----:B------:R-:W-:-:S04]  /*00d0*/  ISETP.GE.AND P0, PT, R0, UR7, PT ;  /* 0x0000000700007c0c */ /* 0x000fc8000bf06270 */
[----:B------:R-:W-:Y:S01]  /*00e0*/  ISETP.GT.AND P0, PT, R0, RZ, !P0 ;  /* 0x000000ff0000720c */ /* 0x000fe20004704270 */
[----:B------:R-:W-:-:S08]  /*00f0*/  DADD R2, R8, 1 ;  /* 0x3ff0000008027429 */ /* 0x000fd00000000000 */
[----:B------:R-:W-:-:S06]  /*0100*/  DADD R2, R2, R2 ;  /* 0x0000000002027229 */ /* 0x000fcc0000000002 */
[----:B------:R-:W0:Y:S04]  /*0110*/  MUFU.RCP64H R5, R3 ;  /* 0x0000000300057308 */ /* 0x000e280000001800 */
[----:B------:R-:W-:-:S05]  /*0120*/  VIADD R4, R3, 0x300402 ;  /* 0x0030040203047836 */ /* 0x000fca0000000000 */
[----:B------:R-:W-:Y:S01]  /*0130*/  FSETP.GEU.AND P1, PT, |R4|, 5.8789094863358348022e-39, PT ;  /* 0x004004020400780b */ /* 0x000fe20003f2e200 */
[----:B0-----:R-:W-:-:S08]  /*0140*/  DFMA R6, -R2, R4, 1 ;  /* 0x3ff000000206742b */ /* 0x001fd00000000104 */
[----:B------:R-:W-:-:S08]  /*0150*/  DFMA R6, R6, R6, R6 ;  /* 0x000000060606722b */ /* 0x000fd00000000006 */
[----:B------:R-:W-:-:S08]  /*0160*/  DFMA R6, R4, R6, R4 ;  /* 0x000000060406722b */ /* 0x000fd00000000004 */
[----:B------:R-:W-:-:S08]  /*0170*/  DFMA R12, -R2, R6, 1 ;  /* 0x3ff00000020c742b */ /* 0x000fd00000000106 */
[----:B------:R-:W-:Y:S01]  /*0180*/  DFMA R6, R6, R12, R6 ;  /* 0x0000000c0606722b */ /* 0x000fe20000000006 */
[----:B------:R-:W-:Y:S10]  /*0190*/  @P1 BRA `(.L_x_0) ;  /* 0x0000000000101947 */ /* 0x000ff40003800000 */
[----:B------:R-:W-:-:S05]  /*01a0*/  LOP3.LUT R4, R3, 0x7fffffff, RZ, 0xc0, !PT ;  /* 0x7fffffff03047812 */ /* 0x000fca00078ec0ff */
[----:B------:R-:W-:Y:S01]  /*01b0*/  VIADD R12, R4, 0xfff00000 ;  /* 0xfff00000040c7836 */ /* 0x000fe20000000000 */
[----:B------:R-:W-:-:S07]  /*01c0*/  MOV R4, 0x1e0 ;  /* 0x000001e000047802 */ /* 0x000fce0000000f00 */
[----:B------:R-:W-:Y:S05]  /*01d0*/  CALL.REL.NOINC `($__internal_0_$__cuda_sm20_dblrcp_rn_slowpath_v3) ;  /* 0x0000001400c47944 */ /* 0x000fea0003c00000 */
.L_x_0:
[----:B------:R-:W0:Y:S01]  /*01e0*/  LDC.64 R12, c[0x0][0x380] ;  /* 0x0000e000ff0c7b82 */ /* 0x000e220000000a00 */
[----:B------:R-:W-:Y:S01]  /*01f0*/  IMAD R2, R10, UR5, RZ ;  /* 0x000000050a027c24 */ /* 0x000fe2000f8e02ff */
[----:B------:R-:W1:Y:S01]  /*0200*/  LDCU.64 UR8, c[0x0][0x358] ;  /* 0x00006b00ff0877ac */ /* 0x000e620008000a00 */
[----:B0-----:R-:W-:Y:S01]  /*0210*/  IADD3 R4, PT, PT, R13, -0x2, RZ ;  /* 0xfffffffe0d047810 */ /* 0x001fe20007ffe0ff */
[C---:B------:R-:W-:Y:S02]  /*0220*/  VIADD R5, R12.reuse, 0xffffffff ;  /* 0xffffffff0c057836 */ /* 0x040fe40000000000 */
[----:B------:R-:W-:Y:S01]  /*0230*/  VIADD R3, R12, 0xfffffffe ;  /* 0xfffffffe0c037836 */ /* 0x000fe20000000000 */
[----:B-1----:R-:W-:Y:S06]  /*0240*/  BRA.U UP0, `(.L_x_1) ;  /* 0x00000005001c7547 */ /* 0x002fec000b800000 */
[----:B------:R-:W-:Y:S01]  /*0250*/  MOV R6, R0 ;  /* 0x0000000000067202 */ /* 0x000fe20000000f00 */
[----:B------:R-:W0:Y:S06]  /*0260*/  LDCU UR5, c[0x0][0x384] ;  /* 0x00007080ff0577ac */ /* 0x000e2c0008000800 */
.L_x_13:
[----:B------:R-:W-:Y:S04]  /*0270*/  BSSY.RECONVERGENT B0, `(.L_x_2) ;  /* 0x0000040000007945 */ /* 0x000fe80003800200 */
[----:B--23--:R-:W-:Y:S05]  /*0280*/  @!P0 BRA `(.L_x_3) ;  /* 0x0000000000f88947 */ /* 0x00cfea0003800000 */
[----:B------:R-:W-:Y:S01]  /*0290*/  IMAD R19, R6, R3, RZ ;  /* 0x0000000306137224 */ /* 0x000fe200078e02ff */
[----:B------:R-:W-:Y:S01]  /*02a0*/  BSSY.RECONVERGENT B1, `(.L_x_4) ;  /* 0x000001c000017945 */ /* 0x000fe20003800200 */
[----:B------:R-:W-:Y:S02]  /*02b0*/  IMAD.MOV.U32 R17, RZ, RZ, R0 ;  /* 0x000000ffff117224 */ /* 0x000fe400078e0000 */
[----:B------:R-:W-:-:S07]  /*02c0*/  VIADD R7, R19, 0xffffffff ;  /* 0xffffffff13077836 */ /* 0x000fce0000000000 */
.L_x_8:
[----:B------:R-:W-:Y:S01]  /*02d0*/  ISETP.GE.AND P1, PT, R0, R5, PT ;  /* 0x000000050000720c */ /* 0x000fe20003f26270 */
[----:B------:R-:W-:-:S12]  /*02e0*/  BSSY.RECONVERGENT B2, `(.L_x_5) ;  /* 0x0000013000027945 */ /* 0x000fd80003800200 */
[----:B--2---:R-:W-:Y:S05]  /*02f0*/  @P1 BRA `(.L_x_6) ;  /* 0x0000000000441947 */ /* 0x004fea0003800000 */
[----:B------:R-:W1:Y:S01]  /*0300*/  LDC.64 R10, c[0x0][0x388] ;  /* 0x0000e200ff0a7b82 */ /* 0x000e620000000a00 */
[----:B------:R-:W2:Y:S01]  /*0310*/  LDCU UR4, c[0x0][0x380] ;  /* 0x00007000ff0477ac */ /* 0x000ea20008000800 */
[----:B------:R-:W-:Y:S01]  /*0320*/  IADD3 R13, PT, PT, R7, R17, RZ ;  /* 0x00000011070d7210 */ /* 0x000fe20007ffe0ff */
[----:B------:R-:W-:-:S04]  /*0330*/  IMAD.MOV.U32 R16, RZ, RZ, R0 ;  /* 0x000000ffff107224 */ /* 0x000fc800078e0000 */
[----:B------:R-:W-:Y:S01]  /*0340*/  IMAD R23, R13, R4, -0x1 ;  /* 0xffffffff0d177424 */ /* 0x000fe200078e0204 */
[----:B------:R-:W3:Y:S01]  /*0350*/  LDC.64 R8, c[0x0][0x390] ;  /* 0x0000e400ff087b82 */ /* 0x000ee20000000a00 */
[----:B--2---:R-:W-:-:S07]  /*0360*/  IMAD R21, R6, UR4, R17 ;  /* 0x0000000406157c24 */ /* 0x004fce000f8e0211 */
.L_x_7:
[----:B0-2---:R-:W-:-:S04]  /*0370*/  IMAD R13, R21, UR5, R16 ;  /* 0x00000005150d7c24 */ /* 0x005fc8000f8e0210 */
[----:B-1----:R-:W-:-:S06]  /*0380*/  IMAD.WIDE R12, R13, 0x8, R10 ;  /* 0x000000080d0c7825 */ /* 0x002fcc00078e020a */
[----:B------:R-:W2:Y:S01]  /*0390*/  LDG.E.64 R12, desc[UR8][R12.64] ;  /* 0x000000080c0c7981 */ /* 0x000ea2000c1e1b00 */
[----:B------:R-:W-:Y:S01]  /*03a0*/  IMAD.IADD R15, R23, 0x1, R16 ;  /* 0x00000001170f7824 */ /* 0x000fe200078e0210 */
[----:B------:R-:W-:-:S03]  /*03b0*/  IADD3 R16, PT, PT, R16, R2, RZ ;  /* 0x0000000210107210 */ /* 0x000fc60007ffe0ff */
[----:B---3--:R-:W-:Y:S01]  /*03c0*/  IMAD.WIDE R14, R15, 0x8, R8 ;  /* 0x000000080f0e7825 */ /* 0x008fe200078e0208 */
[C---:B------:R-:W-:Y:S02]  /*03d0*/  ISETP.GE.AND P1, PT, R16.reuse, R5, PT ;  /* 0x000000051000720c */ /* 0x040fe40003f26270 */
[----:B------:R-:W-:Y:S02]  /*03e0*/  ISETP.GT.AND P2, PT, R16, RZ, PT ;  /* 0x000000ff1000720c */ /* 0x000fe40003f44270 */
[----:B--2---:R2:W-:Y:S11]  /*03f0*/  STG.E.64 desc[UR8][R14.64], R12 ;  /* 0x0000000c0e007986 */ /* 0x0045f6000c101b08 */
[----:B------:R-:W-:Y:S05]  /*0400*/  @!P1 BRA P2, `(.L_x_7) ;  /* 0xfffffffc00d89947 */ /* 0x000fea000103ffff */
.L_x_6:
[----:B0-----:R-:W-:Y:S05]  /*0410*/  BSYNC.RECONVERGENT B2 ;  /* 0x0000000000027941 */ /* 0x001fea0003800200 */
.L_x_5:
[----:B------:R-:W-:-:S05]  /*0420*/  IMAD.IADD R17, R17, 0x1, R2 ;  /* 0x0000000111117824 */ /* 0x000fca00078e0202 */
[C---:B------:R-:W-:Y:S02]  /*0430*/  ISETP.GE.AND P1, PT, R17.reuse, UR7, PT ;  /* 0x0000000711007c0c */ /* 0x040fe4000bf26270 */
[----:B------:R-:W-:-:S13]  /*0440*/  ISETP.GT.AND P2, PT, R17, RZ, PT ;  /* 0x000000ff1100720c */ /* 0x000fda0003f44270 */
[----:B------:R-:W-:Y:S05]  /*0450*/  @!P1 BRA P2, `(.L_x_8) ;  /* 0xfffffffc009c9947 */ /* 0x000fea000103ffff */
[----:B------:R-:W-:Y:S05]  /*0460*/  BSYNC.RECONVERGENT B1 ;  /* 0x0000000000017941 */ /* 0x000fea0003800200 */
.L_x_4:
[----:B------:R-:W-:Y:S01]  /*0470*/  IMAD R8, R6, 0x2, R19 ;  /* 0x0000000206087824 */ /* 0x000fe200078e0213 */
[----:B------:R-:W-:-:S07]  /*0480*/  MOV R9, R0 ;  /* 0x0000000000097202 */ /* 0x000fce0000000f00 */
.L_x_12:
[----:B------:R-:W-:Y:S01]  /*0490*/  ISETP.GE.AND P1, PT, R0, R5, PT ;  /* 0x000000050000720c */ /* 0x000fe20003f26270 */
[----:B------:R-:W-:-:S12]  /*04a0*/  BSSY.RECONVERGENT B1, `(.L_x_9) ;  /* 0x0000018000017945 */ /* 0x000fd80003800200 */
[----:B---3--:R-:W-:Y:S05]  /*04b0*/  @P1 BRA `(.L_x_10) ;  /* 0x0000000000581947 */ /* 0x008fea0003800000 */
[----:B------:R-:W0:Y:S01]  /*04c0*/  LDC.64 R10, c[0x0][0x388] ;  /* 0x0000e200ff0a7b82 */ /* 0x000e220000000a00 */
[--C-:B------:R-:W-:Y:S01]  /*04d0*/  IMAD.IADD R25, R7, 0x1, R9.reuse ;  /* 0x0000000107197824 */ /* 0x100fe200078e0209 */
[----:B------:R-:W-:Y:S01]  /*04e0*/  MOV R26, R0 ;  /* 0x00000000001a7202 */ /* 0x000fe20000000f00 */
[----:B------:R-:W-:Y:S02]  /*04f0*/  IMAD.IADD R24, R8, 0x1, R9 ;  /* 0x0000000108187824 */ /* 0x000fe400078e0209 */
[----:B------:R-:W-:-:S03]  /*0500*/  IMAD R25, R25, R4, -0x1 ;  /* 0xffffffff19197424 */ /* 0x000fc600078e0204 */
[----:B--2---:R-:W1:Y:S08]  /*0510*/  LDC.64 R12, c[0x0][0x390] ;  /* 0x0000e400ff0c7b82 */ /* 0x004e700000000a00 */
[----:B------:R-:W2:Y:S02]  /*0520*/  LDC.64 R14, c[0x0][0x398] ;  /* 0x0000e600ff0e7b82 */ /* 0x000ea40000000a00 */
.L_x_11:
[----:B---3--:R-:W3:Y:S01]  /*0530*/  LDCU UR4, c[0x0][0x384] ;  /* 0x00007080ff0477ac */ /* 0x008ee20008000800 */
[----:B------:R-:W-:-:S04]  /*0540*/  IMAD.IADD R23, R25, 0x1, R26 ;  /* 0x0000000119177824 */ /* 0x000fc800078e021a */
[----:B-1----:R-:W-:-:S06]  /*0550*/  IMAD.WIDE R18, R23, 0x8, R12 ;  /* 0x0000000817127825 */ /* 0x002fcc00078e020c */
[----:B------:R-:W4:Y:S01]  /*0560*/  LDG.E.64 R18, desc[UR8][R18.64] ;  /* 0x0000000812127981 */ /* 0x000f22000c1e1b00 */
[----:B---3--:R-:W-:-:S04]  /*0570*/  IMAD R17, R24, UR4, R26 ;  /* 0x0000000418117c24 */ /* 0x008fc8000f8e021a */
[----:B0-----:R-:W-:-:S06]  /*0580*/  IMAD.WIDE R16, R17, 0x8, R10 ;  /* 0x0000000811107825 */ /* 0x001fcc00078e020a */
[----:B------:R-:W4:Y:S01]  /*0590*/  LDG.E.64 R16, desc[UR8][R16.64] ;  /* 0x0000000810107981 */ /* 0x000f22000c1e1b00 */
[----:B--2---:R-:W-:-:S04]  /*05a0*/  IMAD.WIDE R22, R23, 0x8, R14 ;  /* 0x0000000817167825 */ /* 0x004fc800078e020e */
[----:B------:R-:W-:-:S05]  /*05b0*/  IMAD.IADD R26, R26, 0x1, R2 ;  /* 0x000000011a1a7824 */ /* 0x000fca00078e0202 */
[C---:B------:R-:W-:Y:S02]  /*05c0*/  ISETP.GE.AND P1, PT, R26.reuse, R5, PT ;  /* 0x000000051a00720c */ /* 0x040fe40003f26270 */
[----:B------:R-:W-:Y:S01]  /*05d0*/  ISETP.GT.AND P2, PT, R26, RZ, PT ;  /* 0x000000ff1a00720c */ /* 0x000fe20003f44270 */
[----:B----4-:R-:W-:-:S08]  /*05e0*/  DADD R20, R16, -R18 ;  /* 0x0000000010147229 */ /* 0x010fd00000000812 */
[----:B------:R-:W-:-:S07]  /*05f0*/  DADD R20, -RZ, |R20| ;  /* 0x00000000ff147229 */ /* 0x000fce0000000514 */
[----:B------:R3:W-:Y:S01]  /*0600*/  STG.E.64 desc[UR8][R22.64], R20 ;  /* 0x0000001416007986 */ /* 0x0007e2000c101b08 */
[----:B------:R-:W-:Y:S05]  /*0610*/  @!P1 BRA P2, `(.L_x_11) ;  /* 0xfffffffc00c49947 */ /* 0x000fea000103ffff */
.L_x_10:
[----:B------:R-:W-:Y:S05]  /*0620*/  BSYNC.RECONVERGENT B1 ;  /* 0x0000000000017941 */ /* 0x000fea0003800200 */
.L_x_9:
[----:B------:R-:W-:-:S04]  /*0630*/  IADD3 R9, PT, PT, R9, R2, RZ ;  /* 0x0000000209097210 */ /* 0x000fc80007ffe0ff */
[C---:B------:R-:W-:Y:S02]  /*0640*/  ISETP.GE.AND P1, PT, R9.reuse, UR7, PT ;  /* 0x0000000709007c0c */ /* 0x040fe4000bf26270 */
[----:B------:R-:W-:-:S13]  /*0650*/  ISETP.GT.AND P2, PT, R9, RZ, PT ;  /* 0x000000ff0900720c */ /* 0x000fda0003f44270 */
[----:B------:R-:W-:Y:S05]  /*0660*/  @!P1 BRA P2, `(.L_x_12) ;  /* 0xfffffffc00889947 */ /* 0x000fea000103ffff */
.L_x_3:
[----:B0-----:R-:W-:Y:S05]  /*0670*/  BSYNC.RECONVERGENT B0 ;  /* 0x0000000000007941 */ /* 0x001fea0003800200 */
.L_x_2:
[----:B------:R-:W-:-:S05]  /*0680*/  IMAD.IADD R6, R6, 0x1, R2 ;  /* 0x0000000106067824 */ /* 0x000fca00078e0202 */
[----:B------:R-:W-:-:S13]  /*0690*/  ISETP.GE.AND P1, PT, R6, 0x4, PT ;  /* 0x000000040600780c */ /* 0x000fda0003f26270 */
[----:B------:R-:W-:Y:S05]  /*06a0*/  @!P1 BRA `(.L_x_13) ;  /* 0xfffffff800f09947 */ /* 0x000fea000383ffff */
[----:B------:R-:W-:Y:S05]  /*06b0*/  EXIT ;  /* 0x000000000000794d */ /* 0x000fea0003800000 */
.L_x_1:
[----:B------:R-:W-:-:S13]  /*06c0*/  ISETP.GT.AND P1, PT, R12, 0x2, PT ;  /* 0x000000020c00780c */ /* 0x000fda0003f24270 */
[----:B------:R-:W-:Y:S05]  /*06d0*/  @P1 BRA `(.L_x_14) ;  /* 0x00000004001c1947 */ /* 0x000fea0003800000 */
[----:B------:R-:W-:-:S07]  /*06e0*/  IMAD.MOV.U32 R6, RZ, RZ, R0 ;  /* 0x000000ffff067224 */ /* 0x000fce00078e0000 */
.L_x_26:
[----:B------:R-:W0:Y:S01]  /*06f0*/  LDCU UR5, c[0x0][0x384] ;  /* 0x00007080ff0577ac */ /* 0x000e220008000800 */
[----:B------:R-:W-:Y:S04]  /*0700*/  BSSY.RECONVERGENT B0, `(.L_x_15) ;  /* 0x0000040000007945 */ /* 0x000fe80003800200 */
[----:B--23--:R-:W-:Y:S05]  /*0710*/  @!P0 BRA `(.L_x_16) ;  /* 0x0000000000f88947 */ /* 0x00cfea0003800000 */
[----:B------:R-:W-:Y:S01]  /*0720*/  IMAD R19, R6, R3, RZ ;  /* 0x0000000306137224 */ /* 0x000fe200078e02ff */
[----:B------:R-:W-:Y:S01]  /*0730*/  BSSY.RECONVERGENT B1, `(.L_x_17) ;  /* 0x000001c000017945 */ /* 0x000fe20003800200 */
[----:B------:R-:W-:Y:S02]  /*0740*/  MOV R17, R0 ;  /* 0x0000000000117202 */ /* 0x000fe40000000f00 */
[----:B------:R-:W-:-:S07]  /*0750*/  VIADD R7, R19, 0xffffffff ;  /* 0xffffffff13077836 */ /* 0x000fce0000000000 */
.L_x_21:
[----:B------:R-:W-:Y:S01]  /*0760*/  ISETP.GE.AND P1, PT, R0, R5, PT ;  /* 0x000000050000720c */ /* 0x000fe20003f26270 */
[----:B------:R-:W-:-:S12]  /*0770*/  BSSY.RECONVERGENT B2, `(.L_x_18) ;  /* 0x0000013000027945 */ /* 0x000fd80003800200 */
[----:B--2---:R-:W-:Y:S05]  /*0780*/  @P1 BRA `(.L_x_19) ;  /* 0x0000000000441947 */ /* 0x004fea0003800000 */
[----:B------:R-:W1:Y:S01]  /*0790*/  LDC.64 R8, c[0x0][0x388] ;  /* 0x0000e200ff087b82 */ /* 0x000e620000000a00 */
[----:B------:R-:W2:Y:S01]  /*07a0*/  LDCU UR4, c[0x0][0x380] ;  /* 0x00007000ff0477ac */ /* 0x000ea20008000800 */
[----:B------:R-:W-:Y:S01]  /*07b0*/  IMAD.IADD R13, R7, 0x1, R17 ;  /* 0x00000001070d7824 */ /* 0x000fe200078e0211 */
[----:B------:R-:W-:-:S03]  /*07c0*/  MOV R16, R0 ;  /* 0x0000000000107202 */ /* 0x000fc60000000f00 */
[----:B------:R-:W-:Y:S02]  /*07d0*/  IMAD R23, R13, R4, -0x1 ;  /* 0xffffffff0d177424 */ /* 0x000fe400078e0204 */
[----:B------:R-:W3:Y:S01]  /*07e0*/  LDC.64 R10, c[0x0][0x390] ;  /* 0x0000e400ff0a7b82 */ /* 0x000ee20000000a00 */
[----:B--2---:R-:W-:-:S07]  /*07f0*/  IMAD R21, R6, UR4, R17 ;  /* 0x0000000406157c24 */ /* 0x004fce000f8e0211 */
.L_x_20:
[----:B0-2---:R-:W-:-:S04]  /*0800*/  IMAD R13, R21, UR5, R16 ;  /* 0x00000005150d7c24 */ /* 0x005fc8000f8e0210 */
[----:B-1----:R-:W-:-:S06]  /*0810*/  IMAD.WIDE R12, R13, 0x8, R8 ;  /* 0x000000080d0c7825 */ /* 0x002fcc00078e0208 */
[----:B------:R-:W2:Y:S01]  /*0820*/  LDG.E.64 R12, desc[UR8][R12.64] ;  /* 0x000000080c0c7981 */ /* 0x000ea2000c1e1b00 */
[----:B------:R-:W-:Y:S02]  /*0830*/  IMAD.IADD R15, R23, 0x1, R16 ;  /* 0x00000001170f7824 */ /* 0x000fe400078e0210 */
[----:B------:R-:W-:Y:S02]  /*0840*/  IMAD.IADD R16, R16, 0x1, R2 ;  /* 0x0000000110107824 */ /* 0x000fe400078e0202 */
[----:B---3--:R-:W-:-:S03]  /*0850*/  IMAD.WIDE R14, R15, 0x8, R10 ;  /* 0x000000080f0e7825 */ /* 0x008fc600078e020a */
[C---:B------:R-:W-:Y:S02]  /*0860*/  ISETP.GE.AND P1, PT, R16.reuse, R5, PT ;  /* 0x000000051000720c */ /* 0x040fe40003f26270 */
[----:B------:R-:W-:Y:S01]  /*0870*/  ISETP.GT.AND P2, PT, R16, RZ, PT ;  /* 0x000000ff1000720c */ /* 0x000fe20003f44270 */
[----:B--2---:R2:W-:-:S12]  /*0880*/  STG.E.64 desc[UR8][R14.64], R12 ;  /* 0x0000000c0e007986 */ /* 0x0045d8000c101b08 */
[----:B------:R-:W-:Y:S05]  /*0890*/  @!P1 BRA P2, `(.L_x_20) ;  /* 0xfffffffc00d89947 */ /* 0x000fea000103ffff */
.L_x_19:
[----:B0-----:R-:W-:Y:S05]  /*08a0*/  BSYNC.RECONVERGENT B2 ;  /* 0x0000000000027941 */ /* 0x001fea0003800200 */
.L_x_18:
[----:B------:R-:W-:-:S04]  /*08b0*/  IADD3 R17, PT, PT, R17, R2, RZ ;  /* 0x0000000211117210 */ /* 0x000fc80007ffe0ff */
[C---:B------:R-:W-:Y:S02]  /*08c0*/  ISETP.GE.AND P1, PT, R17.reuse, UR7, PT ;  /* 0x0000000711007c0c */ /* 0x040fe4000bf26270 */
[----:B------:R-:W-:-:S13]  /*08d0*/  ISETP.GT.AND P2, PT, R17, RZ, PT ;  /* 0x000000ff1100720c */ /* 0x000fda0003f44270 */
[----:B------:R-:W-:Y:S05]  /*08e0*/  @!P1 BRA P2, `(.L_x_21) ;  /* 0xfffffffc009c9947 */ /* 0x000fea000103ffff */
[----:B------:R-:W-:Y:S05]  /*08f0*/  BSYNC.RECONVERGENT B1 ;  /* 0x0000000000017941 */ /* 0x000fea0003800200 */
.L_x_17:
[----:B------:R-:W-:Y:S02]  /*0900*/  IMAD R8, R6, 0x2, R19 ;  /* 0x0000000206087824 */ /* 0x000fe400078e0213 */
[----:B------:R-:W-:-:S07]  /*0910*/  IMAD.MOV.U32 R9, RZ, RZ, R0 ;  /* 0x000000ffff097224 */ /* 0x000fce00078e0000 */
.L_x_25:
[----:B------:R-:W-:Y:S01]  /*0920*/  ISETP.GE.AND P1, PT, R0, R5, PT ;  /* 0x000000050000720c */ /* 0x000fe20003f26270 */
[----:B------:R-:W-:-:S12]  /*0930*/  BSSY.RECONVERGENT B1, `(.L_x_22) ;  /* 0x0000018000017945 */ /* 0x000fd80003800200 */
[----:B---3--:R-:W-:Y:S05]  /*0940*/  @P1 BRA `(.L_x_23) ;  /* 0x0000000000581947 */ /* 0x008fea0003800000 */
[----:B------:R-:W0:Y:S01]  /*0950*/  LDC.64 R10, c[0x0][0x388] ;  /* 0x0000e200ff0a7b82 */ /* 0x000e220000000a00 */
[----:B------:R-:W-:Y:S01]  /*0960*/  IADD3 R25, PT, PT, R7, R9, RZ ;  /* 0x0000000907197210 */ /* 0x000fe20007ffe0ff */
[----:B------:R-:W-:Y:S01]  /*0970*/  IMAD.IADD R24, R8, 0x1, R9 ;  /* 0x0000000108187824 */ /* 0x000fe200078e0209 */
[----:B------:R-:W-:-:S03]  /*0980*/  MOV R26, R0 ;  /* 0x00000000001a7202 */ /* 0x000fc60000000f00 */
[----:B------:R-:W-:Y:S02]  /*0990*/  IMAD R25, R25, R4, -0x1 ;  /* 0xffffffff19197424 */ /* 0x000fe400078e0204 */
[----:B--2---:R-:W1:Y:S08]  /*09a0*/  LDC.64 R12, c[0x0][0x390] ;  /* 0x0000e400ff0c7b82 */ /* 0x004e700000000a00 */
[----:B------:R-:W2:Y:S02]  /*09b0*/  LDC.64 R14, c[0x0][0x398] ;  /* 0x0000e600ff0e7b82 */ /* 0x000ea40000000a00 */
.L_x_24:
[----:B---3--:R-:W3:Y:S01]  /*09c0*/  LDCU UR4, c[0x0][0x384] ;  /* 0x00007080ff0477ac */ /* 0x008ee20008000800 */
[----:B------:R-:W-:-:S04]  /*09d0*/  IMAD.IADD R23, R25, 0x1, R26 ;  /* 0x0000000119177824 */ /* 0x000fc800078e021a */
[----:B-1----:R-:W-:-:S06]  /*09e0*/  IMAD.WIDE R18, R23, 0x8, R12 ;  /* 0x0000000817127825 */ /* 0x002fcc00078e020c */
[----:B------:R-:W4:Y:S01]  /*09f0*/  LDG.E.64 R18, desc[UR8][R18.64] ;  /* 0x0000000812127981 */ /* 0x000f22000c1e1b00 */
[----:B---3--:R-:W-:-:S04]  /*0a00*/  IMAD R17, R24, UR4, R26 ;  /* 0x0000000418117c24 */ /* 0x008fc8000f8e021a */
[----:B0-----:R-:W-:-:S06]  /*0a10*/  IMAD.WIDE R16, R17, 0x8, R10 ;  /* 0x0000000811107825 */ /* 0x001fcc00078e020a */
[----:B------:R-:W4:Y:S01]  /*0a20*/  LDG.E.64 R16, desc[UR8][R16.64] ;  /* 0x0000000810107981 */ /* 0x000f22000c1e1b00 */
[----:B--2---:R-:W-:Y:S01]  /*0a30*/  IMAD.WIDE R22, R23, 0x8, R14 ;  /* 0x0000000817167825 */ /* 0x004fe200078e020e */
[----:B------:R-:W-:-:S04]  /*0a40*/  IADD3 R26, PT, PT, R26, R2, RZ ;  /* 0x000000021a1a7210 */ /* 0x000fc80007ffe0ff */
[C---:B------:R-:W-:Y:S02]  /*0a50*/  ISETP.GE.AND P1, PT, R26.reuse, R5, PT ;  /* 0x000000051a00720c */ /* 0x040fe40003f26270 */
[----:B------:R-:W-:Y:S01]  /*0a60*/  ISETP.GT.AND P2, PT, R26, RZ, PT ;  /* 0x000000ff1a00720c */ /* 0x000fe20003f44270 */
[----:B----4-:R-:W-:-:S08]  /*0a70*/  DADD R20, R16, -R18 ;  /* 0x0000000010147229 */ /* 0x010fd00000000812 */
[----:B------:R-:W-:-:S07]  /*0a80*/  DADD R20, -RZ, |R20| ;  /* 0x00000000ff147229 */ /* 0x000fce0000000514 */
[----:B------:R3:W-:Y:S01]  /*0a90*/  STG.E.64 desc[UR8][R22.64], R20 ;  /* 0x0000001416007986 */ /* 0x0007e2000c101b08 */
[----:B------:R-:W-:Y:S05]  /*0aa0*/  @!P1 BRA P2, `(.L_x_24) ;  /* 0xfffffffc00c49947 */ /* 0x000fea000103ffff */
.L_x_23:
[----:B------:R-:W-:Y:S05]  /*0ab0*/  BSYNC.RECONVERGENT B1 ;  /* 0x0000000000017941 */ /* 0x000fea0003800200 */
.L_x_22:
[----:B------:R-:W-:-:S05]  /*0ac0*/  IMAD.IADD R9, R9, 0x1, R2 ;  /* 0x0000000109097824 */ /* 0x000fca00078e0202 */
[C---:B------:R-:W-:Y:S02]  /*0ad0*/  ISETP.GE.AND P1, PT, R9.reuse, UR7, PT ;  /* 0x0000000709007c0c */ /* 0x040fe4000bf26270 */
[----:B------:R-:W-:-:S13]  /*0ae0*/  ISETP.GT.AND P2, PT, R9, RZ, PT ;  /* 0x000000ff0900720c */ /* 0x000fda0003f44270 */
[----:B------:R-:W-:Y:S05]  /*0af0*/  @!P1 BRA P2, `(.L_x_25) ;  /* 0xfffffffc00889947 */ /* 0x000fea000103ffff */
.L_x_16:
[----:B0-----:R-:W-:Y:S05]  /*0b00*/  BSYNC.RECONVERGENT B0 ;  /* 0x0000000000007941 */ /* 0x001fea0003800200 */
.L_x_15:
[----:B------:R-:W-:-:S04]  /*0b10*/  IADD3 R6, PT, PT, R6, R2, RZ ;  /* 0x0000000206067210 */ /* 0x000fc80007ffe0ff */
[----:B------:R-:W-:-:S13]  /*0b20*/  ISETP.GE.AND P1, PT, R6, 0x4, PT ;  /* 0x000000040600780c */ /* 0x000fda0003f26270 */
[----:B------:R-:W-:Y:S05]  /*0b30*/  @P1 EXIT ;  /* 0x000000000000194d */ /* 0x000fea0003800000 */
[----:B------:R-:W-:Y:S05]  /*0b40*/  BRA `(.L_x_26) ;  /* 0xfffffff800e87947 */ /* 0x000fea000383ffff */
.L_x_14:
[----:B------:R-:W-:Y:S01]  /*0b50*/  UIADD3 UR4, UPT, UPT, UR4, UR5, URZ ;  /* 0x0000000504047290 */ /* 0x000fe2000fffe0ff */
[----:B------:R-:W-:-:S05]  /*0b60*/  IMAD.MOV.U32 R4, RZ, RZ, R0 ;  /* 0x000000ffff047224 */ /* 0x000fca00078e0000 */
[----:B------:R-:W-:-:S07]  /*0b70*/  IMAD R5, R10, UR4, R11 ;  /* 0x000000040a057c24 */ /* 0x000fce000f8e020b */
.L_x_44:
[----:B------:R-:W-:Y:S04]  /*0b80*/  BSSY.RECONVERGENT B0, `(.L_x_27) ;  /* 0x0000022000007945 */ /* 0x000fe80003800200 */
[----:B012---:R-:W-:Y:S05]  /*0b90*/  @!P0 BRA `(.L_x_28) ;  /* 0x0000000000808947 */ /* 0x007fea0003800000 */
[----:B------:R-:W-:Y:S01]  /*0ba0*/  IMAD R18, R4, R3, -0x1 ;  /* 0xffffffff04127424 */ /* 0x000fe200078e0203 */
[----:B------:R-:W-:-:S07]  /*0bb0*/  MOV R19, R0 ;  /* 0x0000000000137202 */ /* 0x000fce0000000f00 */
.L_x_32:
[----:B0-----:R-:W0:Y:S01]  /*0bc0*/  LDC.64 R14, c[0x0][0x380] ;  /* 0x0000e000ff0e7b82 */ /* 0x001e220000000a00 */
[----:B------:R-:W-:Y:S01]  /*0bd0*/  BSSY.RECONVERGENT B1, `(.L_x_29) ;  /* 0x0000018000017945 */ /* 0x000fe20003800200 */
[----:B0-----:R-:W-:-:S05]  /*0be0*/  VIADD R21, R14, 0xffffffff ;  /* 0xffffffff0e157836 */ /* 0x001fca0000000000 */
[----:B------:R-:W-:-:S13]  /*0bf0*/  ISETP.GE.AND P1, PT, R0, R21, PT ;  /* 0x000000150000720c */ /* 0x000fda0003f26270 */
[----:B------:R-:W-:Y:S05]  /*0c00*/  @P1 BRA `(.L_x_30) ;  /* 0x0000000000501947 */ /* 0x000fea0003800000 */
[----:B------:R-:W0:Y:S01]  /*0c10*/  LDCU.64 UR4, c[0x0][0x380] ;  /* 0x00007000ff0477ac */ /* 0x000e220008000a00 */
[----:B------:R-:W1:Y:S01]  /*0c20*/  LDC.64 R10, c[0x0][0x388] ;  /* 0x0000e200ff0a7b82 */ /* 0x000e620000000a00 */
[----:B------:R-:W-:Y:S01]  /*0c30*/  IADD3 R14, PT, PT, R15, -0x2, RZ ;  /* 0xfffffffe0f0e7810 */ /* 0x000fe20007ffe0ff */
[----:B------:R-:W-:Y:S01]  /*0c40*/  IMAD.IADD R15, R18, 0x1, R19 ;  /* 0x00000001120f7824 */ /* 0x000fe200078e0213 */
[----:B------:R-:W-:-:S03]  /*0c50*/  MOV R20, R5 ;  /* 0x0000000500147202 */ /* 0x000fc60000000f00 */
[----:B------:R-:W-:Y:S02]  /*0c60*/  IMAD R15, R15, R14, R0 ;  /* 0x0000000e0f0f7224 */ /* 0x000fe400078e0200 */
[----:B------:R-:W2:Y:S02]  /*0c70*/  LDC.64 R12, c[0x0][0x390] ;  /* 0x0000e400ff0c7b82 */ /* 0x000ea40000000a00 */
[----:B------:R-:W-:Y:S02]  /*0c80*/  VIADD R23, R15, 0xffffffff ;  /* 0xffffffff0f177836 */ /* 0x000fe40000000000 */
[----:B0-----:R-:W-:-:S04]  /*0c90*/  IMAD R25, R4, UR4, R19 ;  /* 0x0000000404197c24 */ /* 0x001fc8000f8e0213 */
[----:B------:R-:W-:-:S07]  /*0ca0*/  IMAD R25, R25, UR5, R0 ;  /* 0x0000000519197c24 */ /* 0x000fce000f8e0200 */
.L_x_31:
[----:B01----:R-:W-:-:S06]  /*0cb0*/  IMAD.WIDE R14, R25, 0x8, R10 ;  /* 0x00000008190e7825 */ /* 0x003fcc00078e020a */
[----:B------:R-:W3:Y:S01]  /*0cc0*/  LDG.E.64 R14, desc[UR8][R14.64] ;  /* 0x000000080e0e7981 */ /* 0x000ee2000c1e1b00 */
[C---:B--2---:R-:W-:Y:S01]  /*0cd0*/  IMAD.WIDE R16, R23.reuse, 0x8, R12 ;  /* 0x0000000817107825 */ /* 0x044fe200078e020c */
[C---:B------:R-:W-:Y:S02]  /*0ce0*/  ISETP.GE.AND P1, PT, R20.reuse, R21, PT ;  /* 0x000000151400720c */ /* 0x040fe40003f26270 */
[C---:B------:R-:W-:Y:S01]  /*0cf0*/  ISETP.GT.AND P2, PT, R20.reuse, RZ, PT ;  /* 0x000000ff1400720c */ /* 0x040fe20003f44270 */
[----:B------:R-:W-:Y:S01]  /*0d00*/  IMAD.IADD R23, R23, 0x1, R2 ;  /* 0x0000000117177824 */ /* 0x000fe200078e0202 */
[-C--:B------:R-:W-:Y:S02]  /*0d10*/  IADD3 R20, PT, PT, R20, R2.reuse, RZ ;  /* 0x0000000214147210 */ /* 0x080fe40007ffe0ff */
[----:B------:R-:W-:Y:S01]  /*0d20*/  IADD3 R25, PT, PT, R25, R2, RZ ;  /* 0x0000000219197210 */ /* 0x000fe20007ffe0ff */
[----:B---3--:R0:W-:Y:S08]  /*0d30*/  STG.E.64 desc[UR8][R16.64], R14 ;  /* 0x0000000e10007986 */ /* 0x0081f0000c101b08 */
[----:B------:R-:W-:Y:S05]  /*0d40*/  @!P1 BRA P2, `(.L_x_31) ;  /* 0xfffffffc00d89947 */ /* 0x000fea000103ffff */
.L_x_30:
[----:B------:R-:W-:Y:S05]  /*0d50*/  BSYNC.RECONVERGENT B1 ;  /* 0x0000000000017941 */ /* 0x000fea0003800200 */
.L_x_29:
[----:B------:R-:W-:-:S05]  /*0d60*/  IMAD.IADD R19, R19, 0x1, R2 ;  /* 0x0000000113137824 */ /* 0x000fca00078e0202 */
[C---:B------:R-:W-:Y:S02]  /*0d70*/  ISETP.GE.AND P1, PT, R19.reuse, UR7, PT ;  /* 0x0000000713007c0c */ /* 0x040fe4000bf26270 */
[----:B------:R-:W-:-:S13]  /*0d80*/  ISETP.GT.AND P2, PT, R19, RZ, PT ;  /* 0x000000ff1300720c */ /* 0x000fda0003f44270 */
[----:B------:R-:W-:Y:S05]  /*0d90*/  @!P1 BRA P2, `(.L_x_32) ;  /* 0xfffffffc00889947 */ /* 0x000fea000103ffff */
.L_x_28:
[----:B------:R-:W-:Y:S05]  /*0da0*/  BSYNC.RECONVERGENT B0 ;  /* 0x0000000000007941 */ /* 0x000fea0003800200 */
.L_x_27:
[----:B------:R-:W1:Y:S01]  /*0db0*/  LDCU.64 UR12, c[0x0][0x380] ;  /* 0x00007000ff0c77ac */ /* 0x000e620008000a00 */
[----:B------:R-:W-:Y:S01]  /*0dc0*/  UMOV UR4, 0x1 ;  /* 0x0000000100047882 */ /* 0x000fe20000000000 */
[----:B-1----:R-:W-:-:S12]  /*0dd0*/  UIMAD UR6, UR13, UR12, URZ ;  /* 0x0000000c0d0672a4 */ /* 0x002fd8000f8e02ff */
.L_x_37:
[----:B-12---:R-:W1:Y:S01]  /*0de0*/  LDC R13, c[0x0][0x384] ;  /* 0x0000e100ff0d7b82 */ /* 0x006e620000000800 */
[----:B------:R-:W-:Y:S01]  /*0df0*/  UIADD3 UR10, UPT, UPT, UR12, -0x3, URZ ;  /* 0xfffffffd0c0a7890 */ /* 0x000fe2000fffe0ff */
[----:B------:R-:W-:Y:S01]  /*0e00*/  IMAD R25, R4, UR6, RZ ;  /* 0x0000000604197c24 */ /* 0x000fe2000f8e02ff */
[----:B------:R-:W-:Y:S01]  /*0e10*/  UIADD3 UR5, UPT, UPT, UR4, 0x1, URZ ;  /* 0x0000000104057890 */ /* 0x000fe2000fffe0ff */
[----:B------:R-:W-:Y:S01]  /*0e20*/  IMAD.MOV.U32 R28, RZ, RZ, 0x1 ;  /* 0x00000001ff1c7424 */ /* 0x000fe200078e00ff */
[----:B------:R-:W-:Y:S02]  /*0e30*/  UISETP.GE.U32.AND UP1, UPT, UR10, 0x3, UPT ;  /* 0x000000030a00788c */ /* 0x000fe4000bf26070 */
[----:B------:R-:W-:Y:S01]  /*0e40*/  UISETP.NE.AND UP0, UPT, UR5, UR7, UPT ;  /* 0x000000070500728c */ /* 0x000fe2000bf05270 */
[C---:B-1----:R-:W-:Y:S01]  /*0e50*/  IADD3 R11, PT, PT, -R13.reuse, RZ, RZ ;  /* 0x000000ff0d0b7210 */ /* 0x042fe20007ffe1ff */
[C---:B------:R-:W-:Y:S02]  /*0e60*/  IMAD R10, R13.reuse, UR4, R13 ;  /* 0x000000040d0a7c24 */ /* 0x040fe4000f8e020d */
[----:B------:R-:W-:Y:S01]  /*0e70*/  IMAD R24, R13, UR4, R25 ;  /* 0x000000040d187c24 */ /* 0x000fe2000f8e0219 */
[----:B------:R-:W-:Y:S01]  /*0e80*/  UMOV UR4, UR5 ;  /* 0x0000000500047c82 */ /* 0x000fe20008000000 */
[----:B------:R-:W-:-:S02]  /*0e90*/  IMAD R10, R11, 0x2, R10 ;  /* 0x000000020b0a7824 */ /* 0x000fc400078e020a */
[C---:B------:R-:W-:Y:S01]  /*0ea0*/  VIADD R27, R24.reuse, 0xffffffff ;  /* 0xffffffff181b7836 */ /* 0x040fe20000000000 */
[----:B------:R-:W-:Y:S02]  /*0eb0*/  IADD3 R26, PT, PT, R24, R13, RZ ;  /* 0x0000000d181a7210 */ /* 0x000fe40007ffe0ff */
[----:B------:R-:W-:Y:S01]  /*0ec0*/  IADD3 R25, PT, PT, R25, R10, RZ ;  /* 0x0000000a19197210 */ /* 0x000fe20007ffe0ff */
[----:B------:R-:W-:Y:S06]  /*0ed0*/  BRA.U !UP1, `(.L_x_33) ;  /* 0x0000000109dc7547 */ /* 0x000fec000b800000 */
[----:B------:R-:W-:Y:S01]  /*0ee0*/  HFMA2 R28, -RZ, RZ, 0, 5.9604644775390625e-08 ;  /* 0x00000001ff1c7431 */ /* 0x000fe200000001ff */
[----:B------:R-:W1:Y:S01]  /*0ef0*/  LDCU.64 UR10, c[0x0][0x388] ;  /* 0x00007100ff0a77ac */ /* 0x000e620008000a00 */
[----:B------:R-:W-:-:S05]  /*0f00*/  NOP ;  /* 0x0000000000007918 */ /* 0x000fca0000000000 */
.L_x_34:
[----:B0-----:R-:W0:Y:S01]  /*0f10*/  LDC.64 R16, c[0x0][0x388] ;  /* 0x0000e200ff107b82 */ /* 0x001e220000000a00 */
[----:B------:R-:W-:Y:S01]  /*0f20*/  SHF.R.S32.HI R15, RZ, 0x1f, R24 ;  /* 0x0000001fff0f7819 */ /* 0x000fe20000011418 */
[----:B------:R-:W-:Y:S01]  /*0f30*/  IMAD.IADD R13, R27, 0x1, R28 ;  /* 0x000000011b0d7824 */ /* 0x000fe200078e021c */
[----:B------:R-:W-:-:S04]  /*0f40*/  IADD3 R11, P1, PT, R24, R28, RZ ;  /* 0x0000001c180b7210 */ /* 0x000fc80007f3e0ff */
[----:B------:R-:W-:Y:S02]  /*0f50*/  LEA.HI.X.SX32 R14, R28, R15, 0x1, P1 ;  /* 0x0000000f1c0e7211 */ /* 0x000fe400008f0eff */
[----:B-1----:R-:W-:-:S04]  /*0f60*/  LEA R10, P1, R11, UR10, 0x3 ;  /* 0x0000000a0b0a7c11 */ /* 0x002fc8000f8218ff */
[----:B------:R-:W-:-:S05]  /*0f70*/  LEA.HI.X R11, R11, UR11, R14, 0x3, P1 ;  /* 0x0000000b0b0b7c11 */ /* 0x000fca00088f1c0e */
[----:B------:R-:W2:Y:S01]  /*0f80*/  LDG.E.64 R14, desc[UR8][R10.64+0x8] ;  /* 0x000008080a0e7981 */ /* 0x000ea2000c1e1b00 */
[----:B0-----:R-:W-:-:S05]  /*0f90*/  IMAD.WIDE R12, R13, 0x8, R16 ;  /* 0x000000080d0c7825 */ /* 0x001fca00078e0210 */
[----:B------:R-:W2:Y:S01]  /*0fa0*/  LDG.E.64 R22, desc[UR8][R12.64] ;  /* 0x000000080c167981 */ /* 0x000ea2000c1e1b00 */
[----:B------:R-:W-:Y:S01]  /*0fb0*/  IADD3 R19, PT, PT, R26, R28, RZ ;  /* 0x0000001c1a137210 */ /* 0x000fe20007ffe0ff */
[----:B------:R-:W-:Y:S01]  /*0fc0*/  IMAD.IADD R21, R25, 0x1, R28 ;  /* 0x0000000119157824 */ /* 0x000fe200078e021c */
[----:B--2---:R-:W-:-:S03]  /*0fd0*/  DADD R22, R14, R22 ;  /* 0x000000000e167229 */ /* 0x004fc60000000016 */
[----:B------:R-:W-:-:S04]  /*0fe0*/  IMAD.WIDE R14, R19, 0x8, R16 ;  /* 0x00000008130e7825 */ /* 0x000fc800078e0210 */
[----:B------:R-:W-:Y:S02]  /*0ff0*/  IMAD.WIDE R16, R21, 0x8, R16 ;  /* 0x0000000815107825 */ /* 0x000fe400078e0210 */
[----:B------:R-:W2:Y:S04]  /*1000*/  LDG.E.64 R20, desc[UR8][R14.64] ;  /* 0x000000080e147981 */ /* 0x000ea8000c1e1b00 */
[----:B------:R-:W3:Y:S01]  /*1010*/  LDG.E.64 R18, desc[UR8][R16.64] ;  /* 0x0000000810127981 */ /* 0x000ee2000c1e1b00 */
[----:B--2---:R-:W-:-:S08]  /*1020*/  DFMA R20, R8, R20, R22 ;  /* 0x000000140814722b */ /* 0x004fd00000000016 */
[----:B---3--:R-:W-:-:S08]  /*1030*/  DFMA R18, R8, R18, R20 ;  /* 0x000000120812722b */ /* 0x008fd00000000014 */
[----:B------:R-:W-:-:S07]  /*1040*/  DMUL R18, R18, R6 ;  /* 0x0000000612127228 */ /* 0x000fce0000000000 */
[----:B------:R0:W-:Y:S04]  /*1050*/  STG.E.64 desc[UR8][R12.64+0x8], R18 ;  /* 0x000008120c007986 */ /* 0x0001e8000c101b08 */
[----:B------:R-:W2:Y:S04]  /*1060*/  LDG.E.64 R22, desc[UR8][R10.64+0x10] ;  /* 0x000010080a167981 */ /* 0x000ea8000c1e1b00 */
[----:B------:R-:W3:Y:S01]  /*1070*/  LDG.E.64 R20, desc[UR8][R14.64+0x8] ;  /* 0x000008080e147981 */ /* 0x000ee2000c1e1b00 */
[----:B--2---:R-:W-:-:S03]  /*1080*/  DADD R22, R18, R22 ;  /* 0x0000000012167229 */ /* 0x004fc60000000016 */
[----:B0-----:R-:W2:Y:S05]  /*1090*/  LDG.E.64 R18, desc[UR8][R16.64+0x8] ;  /* 0x0000080810127981 */ /* 0x001eaa000c1e1b00 */
[----:B---3--:R-:W-:-:S08]  /*10a0*/  DFMA R20, R8, R20, R22 ;  /* 0x000000140814722b */ /* 0x008fd00000000016 */
[----:B--2---:R-:W-:-:S08]  /*10b0*/  DFMA R20, R8, R18, R20 ;  /* 0x000000120814722b */ /* 0x004fd00000000014 */
[----:B------:R-:W-:Y:S02]  /*10c0*/  DMUL R22, R20, R6 ;  /* 0x0000000614167228 */ /* 0x000fe40000000000 */
[----:B------:R-:W2:Y:S05]  /*10d0*/  LDG.E.64 R20, desc[UR8][R10.64+0x18] ;  /* 0x000018080a147981 */ /* 0x000eaa000c1e1b00 */
[----:B------:R0:W-:Y:S04]  /*10e0*/  STG.E.64 desc[UR8][R10.64+0x8], R22 ;  /* 0x000008160a007986 */ /* 0x0001e8000c101b08 */
[----:B------:R-:W2:Y:S04]  /*10f0*/  LDG.E.64 R18, desc[UR8][R12.64+0x10] ;  /* 0x000010080c127981 */ /* 0x000ea8000c1e1b00 */
[----:B0-----:R-:W3:Y:S01]  /*1100*/  LDG.E.64 R22, desc[UR8][R16.64+0x10] ;  /* 0x0000100810167981 */ /* 0x001ee2000c1e1b00 */
[----:B--2---:R-:W-:-:S03]  /*1110*/  DADD R18, R20, R18 ;  /* 0x0000000014127229 */ /* 0x004fc60000000012 */
[----:B------:R-:W2:Y:S05]  /*1120*/  LDG.E.64 R20, desc[UR8][R14.64+0x10] ;  /* 0x000010080e147981 */ /* 0x000eaa000c1e1b00 */
[----:B--2---:R-:W-:-:S08]  /*1130*/  DFMA R18, R8, R20, R18 ;  /* 0x000000140812722b */ /* 0x004fd00000000012 */
[----:B---3--:R-:W-:-:S08]  /*1140*/  DFMA R18, R8, R22, R18 ;  /* 0x000000160812722b */ /* 0x008fd00000000012 */
[----:B------:R-:W-:-:S07]  /*1150*/  DMUL R18, R18, R6 ;  /* 0x0000000612127228 */ /* 0x000fce0000000000 */
[----:B------:R0:W-:Y:S04]  /*1160*/  STG.E.64 desc[UR8][R10.64+0x10], R18 ;  /* 0x000010120a007986 */ /* 0x0001e8000c101b08 */
[----:B------:R-:W2:Y:S04]  /*1170*/  LDG.E.64 R20, desc[UR8][R12.64+0x18] ;  /* 0x000018080c147981 */ /* 0x000ea8000c1e1b00 */
[----:B------:R-:W3:Y:S04]  /*1180*/  LDG.E.64 R22, desc[UR8][R14.64+0x18] ;  /* 0x000018080e167981 */ /* 0x000ee8000c1e1b00 */
[----:B------:R-:W4:Y:S04]  /*1190*/  LDG.E.64 R16, desc[UR8][R16.64+0x18] ;  /* 0x0000180810107981 */ /* 0x000f28000c1e1b00 */
[----:B0-----:R-:W2:Y:S02]  /*11a0*/  LDG.E.64 R18, desc[UR8][R10.64+0x20] ;  /* 0x000020080a127981 */ /* 0x001ea4000c1e1b00 */
[----:B--2---:R-:W-:-:S08]  /*11b0*/  DADD R20, R18, R20 ;  /* 0x0000000012147229 */ /* 0x004fd00000000014 */
[----:B---3--:R-:W-:-:S08]  /*11c0*/  DFMA R20, R8, R22, R20 ;  /* 0x000000160814722b */ /* 0x008fd00000000014 */
[----:B----4-:R-:W-:-:S08]  /*11d0*/  DFMA R20, R8, R16, R20 ;  /* 0x000000100814722b */ /* 0x010fd00000000014 */
[----:B------:R-:W-:Y:S01]  /*11e0*/  DMUL R20, R20, R6 ;  /* 0x0000000614147228 */ /* 0x000fe20000000000 */
[----:B------:R-:W-:Y:S02]  /*11f0*/  IADD3 R22, PT, PT, R28, 0x3, RZ ;  /* 0x000000031c167810 */ /* 0x000fe40007ffe0ff */
[----:B------:R-:W-:-:S04]  /*1200*/  LOP3.LUT R19, R3, 0xfffffffc, RZ, 0xc0, !PT ;  /* 0xfffffffc03137812 */ /* 0x000fc800078ec0ff */
[----:B------:R2:W-:Y:S01]  /*1210*/  STG.E.64 desc[UR8][R10.64+0x18], R20 ;  /* 0x000018140a007986 */ /* 0x0005e2000c101b08 */
[----:B------:R-:W-:Y:S01]  /*1220*/  ISETP.NE.AND P1, PT, R22, R19, PT ;  /* 0x000000131600720c */ /* 0x000fe20003f25270 */
[----:B------:R-:W-:-:S12]  /*1230*/  VIADD R28, R28, 0x4 ;  /* 0x000000041c1c7836 */ /* 0x000fd80000000000 */
[----:B--2---:R-:W-:Y:S05]  /*1240*/  @P1 BRA `(.L_x_34) ;  /* 0xfffffffc00301947 */ /* 0x004fea000383ffff */
.L_x_33:
[----:B------:R-:W-:-:S13]  /*1250*/  LOP3.LUT P1, RZ, R3, 0x3, RZ, 0xc0, !PT ;  /* 0x0000000303ff7812 */ /* 0x000fda000782c0ff */
[----:B------:R-:W-:Y:S05]  /*1260*/  @!P1 BRA `(.L_x_35) ;  /* 0x0000000000f09947 */ /* 0x000fea0003800000 */
[----:B------:R-:W1:Y:S01]  /*1270*/  LDCU UR5, c[0x0][0x380] ;  /* 0x00007000ff0577ac */ /* 0x000e620008000800 */
[----:B------:R-:W2:Y:S01]  /*1280*/  LDCU UR10, c[0x0][0x380] ;  /* 0x00007000ff0a77ac */ /* 0x000ea20008000800 */
[----:B-1----:R-:W-:-:S04]  /*1290*/  ULOP3.LUT UR5, UR5, 0x3, URZ, 0xc0, !UPT ;  /* 0x0000000305057892 */ /* 0x002fc8000f8ec0ff */
[----:B------:R-:W-:Y:S02]  /*12a0*/  UISETP.NE.AND UP1, UPT, UR5, 0x3, UPT ;  /* 0x000000030500788c */ /* 0x000fe4000bf25270 */
[----:B--2---:R-:W-:-:S07]  /*12b0*/  ULOP3.LUT UP2, URZ, UR10, 0x1, URZ, 0xc0, !UPT ;  /* 0x000000010aff7892 */ /* 0x004fce000f84c0ff */
[----:B------:R-:W-:Y:S05]  /*12c0*/  BRA.U !UP1, `(.L_x_36) ;  /* 0x00000001097c7547 */ /* 0x000fea000b800000 */
[----:B------:R-:W1:Y:S01]  /*12d0*/  LDC.64 R10, c[0x0][0x388] ;  /* 0x0000e200ff0a7b82 */ /* 0x000e620000000a00 */
[----:B------:R-:W2:Y:S01]  /*12e0*/  LDCU.64 UR10, c[0x0][0x388] ;  /* 0x00007100ff0a77ac */ /* 0x000ea20008000a00 */
[----:B------:R-:W-:Y:S02]  /*12f0*/  SHF.R.S32.HI R13, RZ, 0x1f, R24 ;  /* 0x0000001fff0d7819 */ /* 0x000fe40000011418 */
[-C--:B------:R-:W-:Y:S02]  /*1300*/  IADD3 R12, P1, PT, R24, R28.reuse, RZ ;  /* 0x0000001c180c7210 */ /* 0x080fe40007f3e0ff */
[----:B------:R-:W-:Y:S02]  /*1310*/  IADD3 R21, PT, PT, R27, R28, RZ ;  /* 0x0000001c1b157210 */ /* 0x000fe40007ffe0ff */
[----:B------:R-:W-:Y:S02]  /*1320*/  LEA.HI.X.SX32 R13, R28, R13, 0x1, P1 ;  /* 0x0000000d1c0d7211 */ /* 0x000fe400008f0eff */
[----:B--2---:R-:W-:-:S04]  /*1330*/  LEA R22, P1, R12, UR10, 0x3 ;  /* 0x0000000a0c167c11 */ /* 0x004fc8000f8218ff */
[----:B------:R-:W-:Y:S01]  /*1340*/  LEA.HI.X R23, R12, UR11, R13, 0x3, P1 ;  /* 0x0000000b0c177c11 */ /* 0x000fe200088f1c0d */
[----:B-1----:R-:W-:-:S04]  /*1350*/  IMAD.WIDE R20, R21, 0x8, R10 ;  /* 0x0000000815147825 */ /* 0x002fc800078e020a */
[----:B------:R-:W2:Y:S04]  /*1360*/  LDG.E.64 R12, desc[UR8][R22.64+0x8] ;  /* 0x00000808160c7981 */ /* 0x000ea8000c1e1b00 */
[----:B------:R-:W2:Y:S01]  /*1370*/  LDG.E.64 R18, desc[UR8][R20.64] ;  /* 0x0000000814127981 */ /* 0x000ea2000c1e1b00 */
[----:B0-----:R-:W-:-:S04]  /*1380*/  IMAD.IADD R17, R26, 0x1, R28 ;  /* 0x000000011a117824 */ /* 0x001fc800078e021c */
[----:B------:R-:W-:Y:S01]  /*1390*/  IMAD.WIDE R16, R17, 0x8, R10 ;  /* 0x0000000811107825 */ /* 0x000fe200078e020a */
[----:B--2---:R-:W-:Y:S01]  /*13a0*/  DADD R18, R12, R18 ;  /* 0x000000000c127229 */ /* 0x004fe20000000012 */
[----:B------:R-:W-:-:S05]  /*13b0*/  IADD3 R13, PT, PT, R25, R28, RZ ;  /* 0x0000001c190d7210 */ /* 0x000fca0007ffe0ff */
        /* <DEDUP_REMOVED lines=8> */
[----:B------:R-:W3:Y:S04]  /*1440*/  LDG.E.64 R18, desc[UR8][R16.64+0x8] ;  /* 0x0000080810127981 */ /* 0x000ee8000c1e1b00 */
[----:B------:R-:W4:Y:S01]  /*1450*/  LDG.E.64 R10, desc[UR8][R10.64+0x8] ;  /* 0x000008080a0a7981 */ /* 0x000f22000c1e1b00 */
[----:B------:R-:W-:Y:S01]  /*1460*/  VIADD R28, R28, 0x2 ;  /* 0x000000021c1c7836 */ /* 0x000fe20000000000 */
[----:B--2---:R-:W-:-:S08]  /*1470*/  DADD R14, R12, R14 ;  /* 0x000000000c0e7229 */ /* 0x004fd0000000000e */
[----:B---3--:R-:W-:-:S08]  /*1480*/  DFMA R14, R8, R18, R14 ;  /* 0x00000012080e722b */ /* 0x008fd0000000000e */
[----:B----4-:R-:W-:-:S08]  /*1490*/  DFMA R14, R8, R10, R14 ;  /* 0x0000000a080e722b */ /* 0x010fd0000000000e */
[----:B------:R-:W-:-:S07]  /*14a0*/  DMUL R14, R14, R6 ;  /* 0x000000060e0e7228 */ /* 0x000fce0000000000 */
[----:B------:R1:W-:Y:S04]  /*14b0*/  STG.E.64 desc[UR8][R22.64+0x8], R14 ;  /* 0x0000080e16007986 */ /* 0x0003e8000c101b08 */
.L_x_36:
[----:B------:R-:W-:Y:S05]  /*14c0*/  BRA.U !UP2, `(.L_x_35) ;  /* 0x000000010a587547 */ /* 0x000fea000b800000 */
[----:B------:R-:W2:Y:S01]  /*14d0*/  LDC.64 R10, c[0x0][0x388] ;  /* 0x0000e200ff0a7b82 */ /* 0x000ea20000000a00 */
[----:B------:R-:W3:Y:S01]  /*14e0*/  LDCU.64 UR10, c[0x0][0x388] ;  /* 0x00007100ff0a77ac */ /* 0x000ee20008000a00 */
[----:B01----:R-:W-:Y:S01]  /*14f0*/  SHF.R.S32.HI R15, RZ, 0x1f, R24 ;  /* 0x0000001fff0f7819 */ /* 0x003fe20000011418 */
[----:B------:R-:W-:Y:S01]  /*1500*/  IMAD.IADD R19, R26, 0x1, R28 ;  /* 0x000000011a137824 */ /* 0x000fe200078e021c */
[-C--:B------:R-:W-:Y:S02]  /*1510*/  IADD3 R24, P1, PT, R24, R28.reuse, RZ ;  /* 0x0000001c18187210 */ /* 0x080fe40007f3e0ff */
[----:B------:R-:W-:Y:S02]  /*1520*/  IADD3 R13, PT, PT, R27, R28, RZ ;  /* 0x0000001c1b0d7210 */ /* 0x000fe40007ffe0ff */
[----:B------:R-:W-:Y:S02]  /*1530*/  LEA.HI.X.SX32 R15, R28, R15, 0x1, P1 ;  /* 0x0000000f1c0f7211 */ /* 0x000fe400008f0eff */
[----:B---3--:R-:W-:-:S04]  /*1540*/  LEA R16, P1, R24, UR10, 0x3 ;  /* 0x0000000a18107c11 */ /* 0x008fc8000f8218ff */
[----:B------:R-:W-:Y:S01]  /*1550*/  LEA.HI.X R17, R24, UR11, R15, 0x3, P1 ;  /* 0x0000000b18117c11 */ /* 0x000fe200088f1c0f */
[----:B--2---:R-:W-:-:S05]  /*1560*/  IMAD.WIDE R12, R13, 0x8, R10 ;  /* 0x000000080d0c7825 */ /* 0x004fca00078e020a */
[----:B------:R-:W2:Y:S01]  /*1570*/  LDG.E.64 R14, desc[UR8][R12.64] ;  /* 0x000000080c0e7981 */ /* 0x000ea2000c1e1b00 */
[----:B------:R-:W-:-:S03]  /*1580*/  IMAD.WIDE R18, R19, 0x8, R10 ;  /* 0x0000000813127825 */ /* 0x000fc600078e020a */
[----:B------:R-:W2:Y:S01]  /*1590*/  LDG.E.64 R16, desc[UR8][R16.64+0x8] ;  /* 0x0000080810107981 */ /* 0x000ea2000c1e1b00 */
[----:B------:R-:W-:-:S03]  /*15a0*/  IADD3 R25, PT, PT, R25, R28, RZ ;  /* 0x0000001c19197210 */ /* 0x000fc60007ffe0ff */
[----:B------:R-:W3:Y:S02]  /*15b0*/  LDG.E.64 R18, desc[UR8][R18.64] ;  /* 0x0000000812127981 */ /* 0x000ee4000c1e1b00 */
[----:B------:R-:W-:-:S06]  /*15c0*/  IMAD.WIDE R10, R25, 0x8, R10 ;  /* 0x00000008190a7825 */ /* 0x000fcc00078e020a */
[----:B------:R-:W4:Y:S01]  /*15d0*/  LDG.E.64 R10, desc[UR8][R10.64] ;  /* 0x000000080a0a7981 */ /* 0x000f22000c1e1b00 */
[----:B--2---:R-:W-:-:S08]  /*15e0*/  DADD R14, R16, R14 ;  /* 0x00000000100e7229 */ /* 0x004fd0000000000e */
[----:B---3--:R-:W-:-:S08]  /*15f0*/  DFMA R14, R8, R18, R14 ;  /* 0x00000012080e722b */ /* 0x008fd0000000000e */
[----:B----4-:R-:W-:-:S08]  /*1600*/  DFMA R14, R8, R10, R14 ;  /* 0x0000000a080e722b */ /* 0x010fd0000000000e */
[----:B------:R-:W-:-:S07]  /*1610*/  DMUL R14, R14, R6 ;  /* 0x000000060e0e7228 */ /* 0x000fce0000000000 */
[----:B------:R2:W-:Y:S04]  /*1620*/  STG.E.64 desc[UR8][R12.64+0x8], R14 ;  /* 0x0000080e0c007986 */ /* 0x0005e8000c101b08 */
.L_x_35:
[----:B------:R-:W-:Y:S05]  /*1630*/  BRA.U UP0, `(.L_x_37) ;  /* 0xfffffff500e87547 */ /* 0x000fea000b83ffff */
[----:B------:R-:W-:Y:S04]  /*1640*/  BSSY.RECONVERGENT B0, `(.L_x_38) ;  /* 0x0000026000007945 */ /* 0x000fe80003800200 */
[----:B------:R-:W-:Y:S05]  /*1650*/  @!P0 BRA `(.L_x_39) ;  /* 0x0000000000908947 */ /* 0x000fea0003800000 */
[----:B------:R-:W-:Y:S02]  /*1660*/  IMAD R10, R4, R3, -0x1 ;  /* 0xffffffff040a7424 */ /* 0x000fe400078e0203 */
[----:B------:R-:W-:-:S07]  /*1670*/  IMAD.MOV.U32 R11, RZ, RZ, R0 ;  /* 0x000000ffff0b7224 */ /* 0x000fce00078e0000 */
.L_x_43:
[----:B01----:R-:W1:Y:S01]  /*1680*/  LDC.64 R16, c[0x0][0x380] ;  /* 0x0000e000ff107b82 */ /* 0x003e620000000a00 */
[----:B------:R-:W-:Y:S01]  /*1690*/  BSSY.RECONVERGENT B1, `(.L_x_40) ;  /* 0x000001c000017945 */ /* 0x000fe20003800200 */
[----:B-12---:R-:W-:-:S04]  /*16a0*/  IADD3 R13, PT, PT, R16, -0x1, RZ ;  /* 0xffffffff100d7810 */ /* 0x006fc80007ffe0ff */
[----:B------:R-:W-:-:S13]  /*16b0*/  ISETP.GE.AND P1, PT, R0, R13, PT ;  /* 0x0000000d0000720c */ /* 0x000fda0003f26270 */
[----:B------:R-:W-:Y:S05]  /*16c0*/  @P1 BRA `(.L_x_41) ;  /* 0x0000000000601947 */ /* 0x000fea0003800000 */
[----:B------:R-:W0:Y:S01]  /*16d0*/  LDC.64 R14, c[0x0][0x388] ;  /* 0x0000e200ff0e7b82 */ /* 0x000e220000000a00 */
[----:B------:R-:W1:Y:S01]  /*16e0*/  LDCU UR4, c[0x0][0x380] ;  /* 0x00007000ff0477ac */ /* 0x000e620008000800 */
[----:B------:R-:W-:Y:S01]  /*16f0*/  IADD3 R12, PT, PT, R10, R11, RZ ;  /* 0x0000000b0a0c7210 */ /* 0x000fe20007ffe0ff */
[----:B------:R-:W-:Y:S02]  /*1700*/  VIADD R17, R17, 0xfffffffe ;  /* 0xfffffffe11117836 */ /* 0x000fe40000000000 */
[----:B------:R-:W-:Y:S02]  /*1710*/  IMAD.MOV.U32 R23, RZ, RZ, R0 ;  /* 0x000000ffff177224 */ /* 0x000fe400078e0000 */
[----:B------:R-:W-:Y:S02]  /*1720*/  IMAD R12, R12, R17, -0x1 ;  /* 0xffffffff0c0c7424 */ /* 0x000fe400078e0211 */
[----:B-1----:R-:W-:-:S07]  /*1730*/  IMAD R22, R4, UR4, R11 ;  /* 0x0000000404167c24 */ /* 0x002fce000f8e020b */
.L_x_42:
[----:B-1----:R-:W1:Y:S01]  /*1740*/  LDC.64 R26, c[0x0][0x390] ;  /* 0x0000e400ff1a7b82 */ /* 0x002e620000000a00 */
[----:B------:R-:W2:Y:S01]  /*1750*/  LDCU UR4, c[0x0][0x384] ;  /* 0x00007080ff0477ac */ /* 0x000ea20008000800 */
[----:B------:R-:W-:-:S06]  /*1760*/  IADD3 R25, PT, PT, R12, R23, RZ ;  /* 0x000000170c197210 */ /* 0x000fcc0007ffe0ff */
[----:B------:R-:W3:Y:S01]  /*1770*/  LDC.64 R20, c[0x0][0x398] ;  /* 0x0000e600ff147b82 */ /* 0x000ee20000000a00 */
[----:B--2---:R-:W-:-:S04]  /*1780*/  IMAD R19, R22, UR4, R23 ;  /* 0x0000000416137c24 */ /* 0x004fc8000f8e0217 */
[----:B0-----:R-:W-:-:S04]  /*1790*/  IMAD.WIDE R18, R19, 0x8, R14 ;  /* 0x0000000813127825 */ /* 0x001fc800078e020e */
[C---:B-1----:R-:W-:Y:S02]  /*17a0*/  IMAD.WIDE R26, R25.reuse, 0x8, R26 ;  /* 0x00000008191a7825 */ /* 0x042fe400078e021a */
[----:B------:R-:W2:Y:S04]  /*17b0*/  LDG.E.64 R18, desc[UR8][R18.64] ;  /* 0x0000000812127981 */ /* 0x000ea8000c1e1b00 */
[----:B------:R-:W2:Y:S01]  /*17c0*/  LDG.E.64 R16, desc[UR8][R26.64] ;  /* 0x000000081a107981 */ /* 0x000ea2000c1e1b00 */
[----:B---3--:R-:W-:-:S04]  /*17d0*/  IMAD.WIDE R20, R25, 0x8, R20 ;  /* 0x0000000819147825 */ /* 0x008fc800078e0214 */
[----:B------:R-:W-:-:S05]  /*17e0*/  IMAD.IADD R23, R23, 0x1, R2 ;  /* 0x0000000117177824 */ /* 0x000fca00078e0202 */
[C---:B------:R-:W-:Y:S02]  /*17f0*/  ISETP.GE.AND P1, PT, R23.reuse, R13, PT ;  /* 0x0000000d1700720c */ /* 0x040fe40003f26270 */
[----:B------:R-:W-:Y:S01]  /*1800*/  ISETP.GT.AND P2, PT, R23, RZ, PT ;  /* 0x000000ff1700720c */ /* 0x000fe20003f44270 */
[----:B--2---:R-:W-:-:S08]  /*1810*/  DADD R16, R18, -R16 ;  /* 0x0000000012107229 */ /* 0x004fd00000000810 */
[----:B------:R-:W-:-:S07]  /*1820*/  DADD R16, -RZ, |R16| ;  /* 0x00000000ff107229 */ /* 0x000fce0000000510 */
[----:B------:R1:W-:Y:S01]  /*1830*/  STG.E.64 desc[UR8][R20.64], R16 ;  /* 0x0000001014007986 */ /* 0x0003e2000c101b08 */
[----:B------:R-:W-:Y:S05]  /*1840*/  @!P1 BRA P2, `(.L_x_42) ;  /* 0xfffffffc00bc9947 */ /* 0x000fea000103ffff */
.L_x_41:
[----:B------:R-:W-:Y:S05]  /*1850*/  BSYNC.RECONVERGENT B1 ;  /* 0x0000000000017941 */ /* 0x000fea0003800200 */
.L_x_40:
[----:B------:R-:W-:-:S04]  /*1860*/  IADD3 R11, PT, PT, R11, R2, RZ ;  /* 0x000000020b0b7210 */ /* 0x000fc80007ffe0ff */
[C---:B------:R-:W-:Y:S02]  /*1870*/  ISETP.GE.AND P1, PT, R11.reuse, UR7, PT ;  /* 0x000000070b007c0c */ /* 0x040fe4000bf26270 */
[----:B------:R-:W-:-:S13]  /*1880*/  ISETP.GT.AND P2, PT, R11, RZ, PT ;  /* 0x000000ff0b00720c */ /* 0x000fda0003f44270 */
[----:B------:R-:W-:Y:S05]  /*1890*/  @!P1 BRA P2, `(.L_x_43) ;  /* 0xfffffffc00789947 */ /* 0x000fea000103ffff */
.L_x_39:
[----:B------:R-:W-:Y:S05]  /*18a0*/  BSYNC.RECONVERGENT B0 ;  /* 0x0000000000007941 */ /* 0x000fea0003800200 */
.L_x_38:
[----:B------:R-:W-:-:S05]  /*18b0*/  IMAD.IADD R4, R4, 0x1, R2 ;  /* 0x0000000104047824 */ /* 0x000fca00078e0202 */
[----:B------:R-:W-:-:S13]  /*18c0*/  ISETP.GE.AND P1, PT, R4, 0x4, PT ;  /* 0x000000040400780c */ /* 0x000fda0003f26270 */
[----:B------:R-:W-:Y:S05]  /*18d0*/  @!P1 BRA `(.L_x_44) ;  /* 0xfffffff000a89947 */ /* 0x000fea000383ffff */
[----:B------:R-:W-:Y:S05]  /*18e0*/  EXIT ;  /* 0x000000000000794d */ /* 0x000fea0003800000 */
        .weak           $__internal_0_$__cuda_sm20_dblrcp_rn_slowpath_v3
        .type           $__internal_0_$__cuda_sm20_dblrcp_rn_slowpath_v3,@function
        .size           $__internal_0_$__cuda_sm20_dblrcp_rn_slowpath_v3,(.L_x_70 - $__internal_0_$__cuda_sm20_dblrcp_rn_slowpath_v3)
$__internal_0_$__cuda_sm20_dblrcp_rn_slowpath_v3:
[----:B------:R-:W-:-:S14]  /*18f0*/  DSETP.GTU.AND P1, PT, |R2|, +INF , PT ;  /* 0x7ff000000200742a */ /* 0x000fdc0003f2c200 */
[----:B------:R-:W-:Y:S05]  /*1900*/  @P1 BRA `(.L_x_45) ;  /* 0x00000000007c1947 */ /* 0x000fea0003800000 */
[----:B------:R-:W-:-:S04]  /*1910*/  LOP3.LUT R5, R3, 0x7fffffff, RZ, 0xc0, !PT ;  /* 0x7fffffff03057812 */ /* 0x000fc800078ec0ff */
[----:B------:R-:W-:-:S04]  /*1920*/  IADD3 R6, PT, PT, R5, -0x1, RZ ;  /* 0xffffffff05067810 */ /* 0x000fc80007ffe0ff */
[----:B------:R-:W-:-:S13]  /*1930*/  ISETP.GE.U32.AND P1, PT, R6, 0x7fefffff, PT ;  /* 0x7fefffff0600780c */ /* 0x000fda0003f26070 */
[----:B------:R-:W-:Y:S01]  /*1940*/  @P1 LOP3.LUT R7, R3, 0x7ff00000, RZ, 0x3c, !PT ;  /* 0x7ff0000003071812 */ /* 0x000fe200078e3cff */
[----:B------:R-:W-:Y:S01]  /*1950*/  @P1 IMAD.MOV.U32 R6, RZ, RZ, RZ ;  /* 0x000000ffff061224 */ /* 0x000fe200078e00ff */
[----:B------:R-:W-:Y:S06]  /*1960*/  @P1 BRA `(.L_x_46) ;  /* 0x00000000006c1947 */ /* 0x000fec0003800000 */
[----:B------:R-:W-:-:S13]  /*1970*/  ISETP.GE.U32.AND P1, PT, R5, 0x1000001, PT ;  /* 0x010000010500780c */ /* 0x000fda0003f26070 */
[----:B------:R-:W-:Y:S05]  /*1980*/  @!P1 BRA `(.L_x_47) ;  /* 0x0000000000349947 */ /* 0x000fea0003800000 */
[----:B------:R-:W-:Y:S01]  /*1990*/  IADD3 R7, PT, PT, R3, -0x3fe00000, RZ ;  /* 0xc020000003077810 */ /* 0x000fe20007ffe0ff */
[----:B------:R-:W-:-:S03]  /*19a0*/  IMAD.MOV.U32 R6, RZ, RZ, R2 ;  /* 0x000000ffff067224 */ /* 0x000fc600078e0002 */
[----:B------:R-:W0:Y:S03]  /*19b0*/  MUFU.RCP64H R13, R7 ;  /* 0x00000007000d7308 */ /* 0x000e260000001800 */
[----:B0-----:R-:W-:-:S08]  /*19c0*/  DFMA R14, -R6, R12, 1 ;  /* 0x3ff00000060e742b */ /* 0x001fd0000000010c */
[----:B------:R-:W-:-:S08]  /*19d0*/  DFMA R14, R14, R14, R14 ;  /* 0x0000000e0e0e722b */ /* 0x000fd0000000000e */
[----:B------:R-:W-:-:S08]  /*19e0*/  DFMA R14, R12, R14, R12 ;  /* 0x0000000e0c0e722b */ /* 0x000fd0000000000c */
[----:B------:R-:W-:-:S08]  /*19f0*/  DFMA R12, -R6, R14, 1 ;  /* 0x3ff00000060c742b */ /* 0x000fd0000000010e */
[----:B------:R-:W-:-:S08]  /*1a00*/  DFMA R12, R14, R12, R14 ;  /* 0x0000000c0e0c722b */ /* 0x000fd0000000000e */
[----:B------:R-:W-:-:S08]  /*1a10*/  DMUL R12, R12, 2.2250738585072013831e-308 ;  /* 0x001000000c0c7828 */ /* 0x000fd00000000000 */
[----:B------:R-:W-:-:S08]  /*1a20*/  DFMA R2, -R2, R12, 1 ;  /* 0x3ff000000202742b */ /* 0x000fd0000000010c */
[----:B------:R-:W-:-:S08]  /*1a30*/  DFMA R2, R2, R2, R2 ;  /* 0x000000020202722b */ /* 0x000fd00000000002 */
[----:B------:R-:W-:Y:S01]  /*1a40*/  DFMA R6, R12, R2, R12 ;  /* 0x000000020c06722b */ /* 0x000fe2000000000c */
[----:B------:R-:W-:Y:S10]  /*1a50*/  BRA `(.L_x_46) ;  /* 0x0000000000307947 */ /* 0x000ff40003800000 */
.L_x_47:
[----:B------:R-:W-:Y:S01]  /*1a60*/  DMUL R2, R2, 8.11296384146066816958e+31 ;  /* 0x4690000002027828 */ /* 0x000fe20000000000 */
[----:B------:R-:W-:-:S05]  /*1a70*/  MOV R6, R12 ;  /* 0x0000000c00067202 */ /* 0x000fca0000000f00 */
[----:B------:R-:W0:Y:S02]  /*1a80*/  MUFU.RCP64H R7, R3 ;  /* 0x0000000300077308 */ /* 0x000e240000001800 */
[----:B0-----:R-:W-:-:S08]  /*1a90*/  DFMA R12, -R2, R6, 1 ;  /* 0x3ff00000020c742b */ /* 0x001fd00000000106 */
[----:B------:R-:W-:-:S08]  /*1aa0*/  DFMA R12, R12, R12, R12 ;  /* 0x0000000c0c0c722b */ /* 0x000fd0000000000c */
[----:B------:R-:W-:-:S08]  /*1ab0*/  DFMA R12, R6, R12, R6 ;  /* 0x0000000c060c722b */ /* 0x000fd00000000006 */
[----:B------:R-:W-:-:S08]  /*1ac0*/  DFMA R6, -R2, R12, 1 ;  /* 0x3ff000000206742b */ /* 0x000fd0000000010c */
[----:B------:R-:W-:-:S08]  /*1ad0*/  DFMA R6, R12, R6, R12 ;  /* 0x000000060c06722b */ /* 0x000fd0000000000c */
[----:B------:R-:W-:Y:S01]  /*1ae0*/  DMUL R6, R6, 8.11296384146066816958e+31 ;  /* 0x4690000006067828 */ /* 0x000fe20000000000 */
[----:B------:R-:W-:Y:S10]  /*1af0*/  BRA `(.L_x_46) ;  /* 0x0000000000087947 */ /* 0x000ff40003800000 */
.L_x_45:
[----:B------:R-:W-:Y:S01]  /*1b00*/  LOP3.LUT R7, R3, 0x80000, RZ, 0xfc, !PT ;  /* 0x0008000003077812 */ /* 0x000fe200078efcff */
[----:B------:R-:W-:-:S07]  /*1b10*/  IMAD.MOV.U32 R6, RZ, RZ, R2 ;  /* 0x000000ffff067224 */ /* 0x000fce00078e0002 */
.L_x_46:
[----:B------:R-:W-:-:S04]  /*1b20*/  MOV R5, 0x0 ;  /* 0x0000000000057802 */ /* 0x000fc80000000f00 */
[----:B------:R-:W-:Y:S05]  /*1b30*/  RET.REL.NODEC R4 `(_Z12iterate_onceiiPdS_S_d) ;  /* 0xffffffe404307950 */ /* 0x000fea0003c3ffff */
.L_x_48:
[----:B------:R-:W-:-:S00]  /*1b40*/  BRA `(.L_x_48) ;  /* 0xfffffffc00fc7947 */ /* 0x000fc0000383ffff */
[----:B------:R-:W-:-:S00]  /*1b50*/  NOP ;  /* 0x0000000000007918 */ /* 0x000fc00000000000 */
        /* <DEDUP_REMOVED lines=10> */
.L_x_70:


//--------------------- .text._Z27phantom_boundary_conditionsiiPd --------------------------
	.section	.text._Z27phantom_boundary_conditionsiiPd,"ax",@progbits
	.align	128
        .global         _Z27phantom_boundary_conditionsiiPd
        .type           _Z27phantom_boundary_conditionsiiPd,@function
        .size           _Z27phantom_boundary_conditionsiiPd,(.L_x_72 - _Z27phantom_boundary_conditionsiiPd)
        .other          _Z27phantom_boundary_conditionsiiPd,@"STO_CUDA_ENTRY STV_DEFAULT"
_Z27phantom_boundary_conditionsiiPd:
.text._Z27phantom_boundary_conditionsiiPd:
[----:B------:R-:W-:Y:S01]  /*0000*/  LDC R1, c[0x0][0x37c] ;  /* 0x0000df00ff017b82 */ /* 0x000fe20000000800 */
[----:B------:R-:W0:Y:S07]  /*0010*/  S2R R7, SR_TID.X ;  /* 0x0000000000077919 */ /* 0x000e2e0000002100 */
[----:B------:R-:W0:Y:S01]  /*0020*/  S2UR UR4, SR_CTAID.X ;  /* 0x00000000000479c3 */ /* 0x000e220000002500 */
[----:B------:R-:W1:Y:S01]  /*0030*/  LDCU.64 UR8, c[0x0][0x388] ;  /* 0x00007100ff0877ac */ /* 0x000e620008000a00 */
[----:B------:R-:W-:Y:S06]  /*0040*/  BSSY.RECONVERGENT B0, `(.L_x_49) ;  /* 0x000002a000007945 */ /* 0x000fec0003800200 */
[----:B------:R-:W0:Y:S01]  /*0050*/  LDC R6, c[0x0][0x360] ;  /* 0x0000d800ff067b82 */ /* 0x000e220000000800 */
[----:B------:R-:W2:Y:S07]  /*0060*/  LDCU UR6, c[0x0][0x370] ;  /* 0x00006e00ff0677ac */ /* 0x000eae0008000800 */
[----:B------:R-:W3:Y:S01]  /*0070*/  LDC R0, c[0x0][0x384] ;  /* 0x0000e100ff007b82 */ /* 0x000ee20000000800 */
[C---:B0-----:R-:W-:Y:S01]  /*0080*/  IMAD R7, R6.reuse, UR4, R7 ;  /* 0x0000000406077c24 */ /* 0x041fe2000f8e0207 */
[----:B------:R-:W0:Y:S01]  /*0090*/  LDCU.64 UR4, c[0x0][0x358] ;  /* 0x00006b00ff0477ac */ /* 0x000e220008000a00 */
[----:B--2---:R-:W-:-:S03]  /*00a0*/  IMAD R6, R6, UR6, RZ ;  /* 0x0000000606067c24 */ /* 0x004fc6000f8e02ff */
[----:B---3--:R-:W-:-:S04]  /*00b0*/  ISETP.GE.AND P0, PT, R7, R0, PT ;  /* 0x000000000700720c */ /* 0x008fc80003f06270 */
[----:B------:R-:W-:-:S13]  /*00c0*/  ISETP.LT.OR P0, PT, R7, 0x1, P0 ;  /* 0x000000010700780c */ /* 0x000fda0000701670 */
[----:B01----:R-:W-:Y:S05]  /*00d0*/  @P0 BRA `(.L_x_50) ;  /* 0x0000000000800947 */ /* 0x003fea0003800000 */
[----:B------:R-:W0:Y:S01]  /*00e0*/  LDC R13, c[0x0][0x380] ;  /* 0x0000e000ff0d7b82 */ /* 0x000e220000000800 */
[----:B------:R-:W-:-:S07]  /*00f0*/  IMAD.MOV.U32 R15, RZ, RZ, R7 ;  /* 0x000000ffff0f7224 */ /* 0x000fce00078e0007 */
[----:B------:R-:W1:Y:S01]  /*0100*/  LDC.64 R2, c[0x0][0x388] ;  /* 0x0000e200ff027b82 */ /* 0x000e620000000a00 */
[----:B0-----:R-:W-:-:S07]  /*0110*/  SHF.R.S32.HI R12, RZ, 0x1f, R13 ;  /* 0x0000001fff0c7819 */ /* 0x001fce000001140d */
.L_x_51:
[----:B0-----:R-:W-:-:S04]  /*0120*/  IMAD R5, R13, 0x2, R15 ;  /* 0x000000020d057824 */ /* 0x001fc800078e020f */
[----:B------:R-:W-:-:S05]  /*0130*/  IMAD R4, R5, R0, RZ ;  /* 0x0000000005047224 */ /* 0x000fca00078e02ff */
[----:B------:R-:W-:-:S04]  /*0140*/  IADD3 R5, P0, PT, R4, R13, RZ ;  /* 0x0000000d04057210 */ /* 0x000fc80007f1e0ff */
[----:B------:R-:W-:Y:S02]  /*0150*/  LEA.HI.X.SX32 R4, R4, R12, 0x1, P0 ;  /* 0x0000000c04047211 */ /* 0x000fe400000f0eff */
[----:B------:R-:W-:-:S04]  /*0160*/  LEA R8, P0, R5, UR8, 0x3 ;  /* 0x0000000805087c11 */ /* 0x000fc8000f8018ff */
[----:B------:R-:W-:-:S05]  /*0170*/  LEA.HI.X R9, R5, UR9, R4, 0x3, P0 ;  /* 0x0000000905097c11 */ /* 0x000fca00080f1c04 */
[----:B------:R-:W2:Y:S01]  /*0180*/  LDG.E.64 R16, desc[UR4][R8.64+-0x10] ;  /* 0xfffff00408107981 */ /* 0x000ea2000c1e1b00 */
[----:B------:R-:W-:Y:S02]  /*0190*/  IMAD R14, R15, R0, -R0 ;  /* 0x000000000f0e7224 */ /* 0x000fe400078e0a00 */
[----:B------:R-:W-:-:S03]  /*01a0*/  IMAD R11, R13, 0x3, R15 ;  /* 0x000000030d0b7824 */ /* 0x000fc600078e020f */
[----:B------:R-:W-:Y:S01]  /*01b0*/  IADD3 R5, P0, PT, R14, R13, RZ ;  /* 0x0000000d0e057210 */ /* 0x000fe20007f1e0ff */
[----:B------:R-:W-:-:S03]  /*01c0*/  IMAD R11, R11, R0, RZ ;  /* 0x000000000b0b7224 */ /* 0x000fc600078e02ff */
[----:B------:R-:W-:Y:S02]  /*01d0*/  LEA.HI.X.SX32 R10, R14, R12, 0x1, P0 ;  /* 0x0000000c0e0a7211 */ /* 0x000fe400000f0eff */
[----:B------:R-:W-:-:S04]  /*01e0*/  LEA R4, P0, R5, UR8, 0x3 ;  /* 0x0000000805047c11 */ /* 0x000fc8000f8018ff */
[----:B------:R-:W-:Y:S01]  /*01f0*/  LEA.HI.X R5, R5, UR9, R10, 0x3, P0 ;  /* 0x0000000905057c11 */ /* 0x000fe200080f1c0a */
[----:B-1----:R-:W-:-:S05]  /*0200*/  IMAD.WIDE R10, R11, 0x8, R2 ;  /* 0x000000080b0a7825 */ /* 0x002fca00078e0202 */
[----:B--2---:R0:W-:Y:S04]  /*0210*/  STG.E.64 desc[UR4][R10.64], R16 ;  /* 0x000000100a007986 */ /* 0x0041e8000c101b04 */
[----:B------:R-:W2:Y:S01]  /*0220*/  LDG.E.64 R18, desc[UR4][R4.64+-0x10] ;  /* 0xfffff00404127981 */ /* 0x000ea2000c1e1b00 */
[----:B------:R-:W-:-:S04]  /*0230*/  IMAD R21, R0, R13, R14 ;  /* 0x0000000d00157224 */ /* 0x000fc800078e020e */
[----:B------:R-:W-:-:S05]  /*0240*/  IMAD.WIDE R20, R21, 0x8, R2 ;  /* 0x0000000815147825 */ /* 0x000fca00078e0202 */
[----:B--2---:R0:W-:Y:S04]  /*0250*/  STG.E.64 desc[UR4][R20.64], R18 ;  /* 0x0000001214007986 */ /* 0x0041e8000c101b04 */
[----:B------:R-:W2:Y:S04]  /*0260*/  LDG.E.64 R22, desc[UR4][R10.64+0x8] ;  /* 0x000008040a167981 */ /* 0x000ea8000c1e1b00 */
[----:B--2---:R0:W-:Y:S04]  /*0270*/  STG.E.64 desc[UR4][R8.64+-0x8], R22 ;  /* 0xfffff81608007986 */ /* 0x0041e8000c101b04 */
[----:B------:R-:W2:Y:S01]  /*0280*/  LDG.E.64 R24, desc[UR4][R20.64+0x8] ;  /* 0x0000080414187981 */ /* 0x000ea2000c1e1b00 */
[----:B------:R-:W-:-:S05]  /*0290*/  IMAD.IADD R15, R6, 0x1, R15 ;  /* 0x00000001060f7824 */ /* 0x000fca00078e020f */
[C---:B------:R-:W-:Y:S02]  /*02a0*/  ISETP.GE.AND P0, PT, R15.reuse, R0, PT ;  /* 0x000000000f00720c */ /* 0x040fe40003f06270 */
[----:B------:R-:W-:Y:S01]  /*02b0*/  ISETP.GT.AND P1, PT, R15, RZ, PT ;  /* 0x000000ff0f00720c */ /* 0x000fe20003f24270 */
[----:B--2---:R0:W-:-:S12]  /*02c0*/  STG.E.64 desc[UR4][R4.64+-0x8], R24 ;  /* 0xfffff81804007986 */ /* 0x0041d8000c101b04 */
[----:B------:R-:W-:Y:S05]  /*02d0*/  @!P0 BRA P1, `(.L_x_51) ;  /* 0xfffffffc00908947 */ /* 0x000fea000083ffff */
.L_x_50:
[----:B------:R-:W-:Y:S05]  /*02e0*/  BSYNC.RECONVERGENT B0 ;  /* 0x0000000000007941 */ /* 0x000fea0003800200 */
.L_x_49:
[----:B0-----:R-:W0:Y:S02]  /*02f0*/  LDC R10, c[0x0][0x380] ;  /* 0x0000e000ff0a7b82 */ /* 0x001e240000000800 */
[----:B0-----:R-:W-:-:S04]  /*0300*/  ISETP.GE.AND P0, PT, R7, R10, PT ;  /* 0x0000000a0700720c */ /* 0x001fc80003f06270 */
[----:B------:R-:W-:-:S13]  /*0310*/  ISETP.LT.OR P0, PT, R7, 0x1, P0 ;  /* 0x000000010700780c */ /* 0x000fda0000701670 */
[----:B------:R-:W-:Y:S05]  /*0320*/  @P0 EXIT ;  /* 0x000000000000094d */ /* 0x000fea0003800000 */
[----:B------:R-:W0:Y:S01]  /*0330*/  LDC.64 R2, c[0x0][0x388] ;  /* 0x0000e200ff027b82 */ /* 0x000e220000000a00 */
[C---:B------:R-:W-:Y:S01]  /*0340*/  VIADD R5, R0.reuse, 0xfffffffe ;  /* 0xfffffffe00057836 */ /* 0x040fe20000000000 */
[----:B------:R-:W1:Y:S01]  /*0350*/  LDCU.64 UR6, c[0x0][0x388] ;  /* 0x00007100ff0677ac */ /* 0x000e620008000a00 */
[----:B------:R-:W-:Y:S02]  /*0360*/  IMAD R9, R0, R10, RZ ;  /* 0x0000000a00097224 */ /* 0x000fe400078e02ff */
[C-C-:B------:R-:W-:Y:S02]  /*0370*/  IMAD R11, R10.reuse, 0x3, R5.reuse ;  /* 0x000000030a0b7824 */ /* 0x140fe400078e0205 */
[----:B------:R-:W-:Y:S02]  /*0380*/  IMAD R13, R10, 0x2, R5 ;  /* 0x000000020a0d7824 */ /* 0x000fe400078e0205 */
[----:B------:R-:W-:Y:S02]  /*0390*/  IMAD R11, R11, R0, RZ ;  /* 0x000000000b0b7224 */ /* 0x000fe400078e02ff */
[----:B------:R-:W-:-:S02]  /*03a0*/  IMAD.IADD R12, R9, 0x1, R0 ;  /* 0x00000001090c7824 */ /* 0x000fc400078e0200 */
[----:B------:R-:W-:Y:S02]  /*03b0*/  IMAD R13, R13, R0, RZ ;  /* 0x000000000d0d7224 */ /* 0x000fe400078e02ff */
[----:B------:R-:W-:-:S07]  /*03c0*/  IMAD.IADD R8, R11, 0x1, R0 ;  /* 0x000000010b087824 */ /* 0x000fce00078e0200 */
.L_x_52:
[----:B--2---:R-:W-:-:S04]  /*03d0*/  IMAD.IADD R17, R13, 0x1, R7 ;  /* 0x000000010d117824 */ /* 0x004fc800078e0207 */
[----:B0-----:R-:W-:-:S06]  /*03e0*/  IMAD.WIDE R16, R17, 0x8, R2 ;  /* 0x0000000811107825 */ /* 0x001fcc00078e0202 */
[----:B------:R-:W2:Y:S01]  /*03f0*/  LDG.E.64 R16, desc[UR4][R16.64] ;  /* 0x0000000410107981 */ /* 0x000ea2000c1e1b00 */
[----:B------:R-:W-:Y:S01]  /*0400*/  SHF.R.S32.HI R14, RZ, 0x1f, R7 ;  /* 0x0000001fff0e7819 */ /* 0x000fe20000011407 */
[----:B------:R-:W-:Y:S01]  /*0410*/  IMAD.WIDE.U32 R24, R7, 0x8, R2 ;  /* 0x0000000807187825 */ /* 0x000fe200078e0002 */
[----:B------:R-:W-:-:S04]  /*0420*/  IADD3 R4, P0, PT, R11, R7, RZ ;  /* 0x000000070b047210 */ /* 0x000fc80007f1e0ff */
[----:B------:R-:W-:Y:S02]  /*0430*/  LEA.HI.X.SX32 R5, R11, R14, 0x1, P0 ;  /* 0x0000000e0b057211 */ /* 0x000fe400000f0eff */
[----:B-1----:R-:W-:-:S04]  /*0440*/  LEA R22, P0, R4, UR6, 0x3 ;  /* 0x0000000604167c11 */ /* 0x002fc8000f8018ff */
[----:B------:R-:W-:Y:S01]  /*0450*/  LEA.HI.X R23, R4, UR7, R5, 0x3, P0 ;  /* 0x0000000704177c11 */ /* 0x000fe200080f1c05 */
[----:B--2---:R0:W-:Y:S05]  /*0460*/  STG.E.64 desc[UR4][R24.64], R16 ;  /* 0x0000001018007986 */ /* 0x0041ea000c101b04 */
[----:B------:R-:W2:Y:S01]  /*0470*/  LDG.E.64 R22, desc[UR4][R22.64+-0x8] ;  /* 0xfffff80416167981 */ /* 0x000ea2000c1e1b00 */
[----:B------:R-:W-:Y:S01]  /*0480*/  IADD3 R4, P0, PT, R9, R7, RZ ;  /* 0x0000000709047210 */ /* 0x000fe20007f1e0ff */
[----:B------:R-:W-:-:S03]  /*0490*/  IMAD.IADD R5, R7, 0x1, R0 ;  /* 0x0000000107057824 */ /* 0x000fc600078e0200 */
[----:B------:R-:W-:Y:S02]  /*04a0*/  LEA.HI.X.SX32 R15, R9, R14, 0x1, P0 ;  /* 0x0000000e090f7211 */ /* 0x000fe400000f0eff */
[----:B------:R-:W-:-:S04]  /*04b0*/  LEA R20, P0, R4, UR6, 0x3 ;  /* 0x0000000604147c11 */ /* 0x000fc8000f8018ff */
[----:B------:R-:W-:Y:S01]  /*04c0*/  LEA.HI.X R21, R4, UR7, R15, 0x3, P0 ;  /* 0x0000000704157c11 */ /* 0x000fe200080f1c0f */
[----:B------:R-:W-:Y:S01]  /*04d0*/  IMAD.WIDE R4, R5, 0x8, R2 ;  /* 0x0000000805047825 */ /* 0x000fe200078e0202 */
[----:B------:R-:W-:-:S03]  /*04e0*/  IADD3 R15, P0, PT, R12, R7, RZ ;  /* 0x000000070c0f7210 */ /* 0x000fc60007f1e0ff */
[----:B--2---:R2:W-:Y:S04]  /*04f0*/  STG.E.64 desc[UR4][R20.64+-0x8], R22 ;  /* 0xfffff81614007986 */ /* 0x0045e8000c101b04 */
[----:B------:R-:W3:Y:S01]  /*0500*/  LDG.E.64 R18, desc[UR4][R4.64] ;  /* 0x0000000404127981 */ /* 0x000ee2000c1e1b00 */
[----:B0-----:R-:W-:Y:S02]  /*0510*/  LEA.HI.X.SX32 R24, R12, R14, 0x1, P0 ;  /* 0x0000000e0c187211 */ /* 0x001fe400000f0eff */
[----:B------:R-:W-:-:S04]  /*0520*/  LEA R16, P0, R15, UR6, 0x3 ;  /* 0x000000060f107c11 */ /* 0x000fc8000f8018ff */
[----:B------:R-:W-:Y:S01]  /*0530*/  LEA.HI.X R17, R15, UR7, R24, 0x3, P0 ;  /* 0x000000070f117c11 */ /* 0x000fe200080f1c18 */
[----:B------:R-:W-:Y:S01]  /*0540*/  IMAD.WIDE R24, R13, 0x8, R4 ;  /* 0x000000080d187825 */ /* 0x000fe200078e0204 */
[----:B------:R-:W-:-:S04]  /*0550*/  IADD3 R15, P0, PT, R8, R7, RZ ;  /* 0x00000007080f7210 */ /* 0x000fc80007f1e0ff */
[----:B---3--:R2:W-:Y:S04]  /*0560*/  STG.E.64 desc[UR4][R24.64], R18 ;  /* 0x0000001218007986 */ /* 0x0085e8000c101b04 */
[----:B------:R-:W3:Y:S01]  /*0570*/  LDG.E.64 R16, desc[UR4][R16.64+-0x8] ;  /* 0xfffff80410107981 */ /* 0x000ee2000c1e1b00 */
[----:B------:R-:W-:Y:S01]  /*0580*/  LEA.HI.X.SX32 R26, R8, R14, 0x1, P0 ;  /* 0x0000000e081a7211 */ /* 0x000fe200000f0eff */
[----:B------:R-:W-:Y:S01]  /*0590*/  IMAD.IADD R7, R6, 0x1, R7 ;  /* 0x0000000106077824 */ /* 0x000fe200078e0207 */
[----:B------:R-:W-:-:S04]  /*05a0*/  LEA R14, P0, R15, UR6, 0x3 ;  /* 0x000000060f0e7c11 */ /* 0x000fc8000f8018ff */
[----:B------:R-:W-:Y:S02]  /*05b0*/  LEA.HI.X R15, R15, UR7, R26, 0x3, P0 ;  /* 0x000000070f0f7c11 */ /* 0x000fe400080f1c1a */
[C---:B------:R-:W-:Y:S02]  /*05c0*/  ISETP.GE.AND P0, PT, R7.reuse, R10, PT ;  /* 0x0000000a0700720c */ /* 0x040fe40003f06270 */
[----:B------:R-:W-:Y:S01]  /*05d0*/  ISETP.GT.AND P1, PT, R7, RZ, PT ;  /* 0x000000ff0700720c */ /* 0x000fe20003f24270 */
[----:B---3--:R2:W-:-:S12]  /*05e0*/  STG.E.64 desc[UR4][R14.64+-0x8], R16 ;  /* 0xfffff8100e007986 */ /* 0x0085d8000c101b04 */
[----:B------:R-:W-:Y:S05]  /*05f0*/  @!P0 BRA P1, `(.L_x_52) ;  /* 0xfffffffc00748947 */ /* 0x000fea000083ffff */
[----:B------:R-:W-:Y:S05]  /*0600*/  EXIT ;  /* 0x000000000000794d */ /* 0x000fea0003800000 */
.L_x_53:
        /* <DEDUP_REMOVED lines=15> */
.L_x_72:


//--------------------- .text._Z28physical_boundary_conditionsiiPddddd --------------------------
	.section	.text._Z28physical_boundary_conditionsiiPddddd,"ax",@progbits
	.align	128
        .global         _Z28physical_boundary_conditionsiiPddddd
        .type           _Z28physical_boundary_conditionsiiPddddd,@function
        .size           _Z28physical_boundary_conditionsiiPddddd,(.L_x_73 - _Z28physical_boundary_conditionsiiPddddd)
        .other          _Z28physical_boundary_conditionsiiPddddd,@"STO_CUDA_ENTRY STV_DEFAULT"
_Z28physical_boundary_conditionsiiPddddd:
.text._Z28physical_boundary_conditionsiiPddddd:
[----:B------:R-:W-:Y:S01]  /*0000*/  LDC R1, c[0x0][0x37c] ;  /* 0x0000df00ff017b82 */ /* 0x000fe20000000800 */
[----:B------:R-:W0:Y:S07]  /*0010*/  S2R R0, SR_TID.X ;  /* 0x0000000000007919 */ /* 0x000e2e0000002100 */
[----:B------:R-:W1:Y:S01]  /*0020*/  S2UR UR4, SR_CTAID.X ;  /* 0x00000000000479c3 */ /* 0x000e620000002500 */
[----:B------:R-:W1:Y:S01]  /*0030*/  LDCU UR5, c[0x0][0x360] ;  /* 0x00006c00ff0577ac */ /* 0x000e620008000800 */
[----:B------:R-:W-:Y:S01]  /*0040*/  BSSY.RECONVERGENT B0, `(.L_x_54) ;  /* 0x0000070000007945 */ /* 0x000fe20003800200 */
[----:B------:R-:W2:Y:S05]  /*0050*/  LDCU.64 UR6, c[0x0][0x358] ;  /* 0x00006b00ff0677ac */ /* 0x000eaa0008000a00 */
[----:B------:R-:W3:Y:S08]  /*0060*/  LDC R2, c[0x0][0x384] ;  /* 0x0000e100ff027b82 */ /* 0x000ef00000000800 */
[----:B------:R-:W4:Y:S01]  /*0070*/  LDC R5, c[0x0][0x370] ;  /* 0x0000dc00ff057b82 */ /* 0x000f220000000800 */
[----:B-1----:R-:W-:-:S06]  /*0080*/  UIMAD UR4, UR4, UR5, URZ ;  /* 0x00000005040472a4 */ /* 0x002fcc000f8e02ff */
[----:B0-----:R-:W-:Y:S02]  /*0090*/  IADD3 R4, PT, PT, R0, UR4, RZ ;  /* 0x0000000400047c10 */ /* 0x001fe4000fffe0ff */
[----:B---3--:R-:W-:-:S04]  /*00a0*/  IADD3 R3, PT, PT, R2, -0x1, RZ ;  /* 0xffffffff02037810 */ /* 0x008fc80007ffe0ff */
[----:B------:R-:W-:Y:S01]  /*00b0*/  ISETP.GE.AND P0, PT, R4, R3, PT ;  /* 0x000000030400720c */ /* 0x000fe20003f06270 */
[----:B----4-:R-:W-:-:S12]  /*00c0*/  IMAD R5, R5, UR5, RZ ;  /* 0x0000000505057c24 */ /* 0x010fd8000f8e02ff */
[----:B--2---:R-:W-:Y:S05]  /*00d0*/  @P0 BRA `(.L_x_55) ;  /* 0x0000000400980947 */ /* 0x004fea0003800000 */
[----:B------:R-:W0:Y:S01]  /*00e0*/  I2F.U32.RP R10, R5 ;  /* 0x00000005000a7306 */ /* 0x000e220000209000 */
[----:B------:R-:W-:Y:S01]  /*00f0*/  IADD3 R8, PT, PT, R5, R4, RZ ;  /* 0x0000000405087210 */ /* 0x000fe20007ffe0ff */
[----:B------:R-:W-:Y:S01]  /*0100*/  BSSY.RECONVERGENT B1, `(.L_x_56) ;  /* 0x0000034000017945 */ /* 0x000fe20003800200 */
[----:B------:R-:W-:Y:S01]  /*0110*/  IADD3 R11, PT, PT, RZ, -R5, RZ ;  /* 0x80000005ff0b7210 */ /* 0x000fe20007ffe0ff */
[----:B------:R-:W-:Y:S01]  /*0120*/  IMAD.MOV.U32 R28, RZ, RZ, R4 ;  /* 0x000000ffff1c7224 */ /* 0x000fe200078e0004 */
[----:B------:R-:W-:Y:S02]  /*0130*/  ISETP.GE.AND P0, PT, R8, R3, PT ;  /* 0x000000030800720c */ /* 0x000fe40003f06270 */
[----:B------:R-:W-:Y:S02]  /*0140*/  VIMNMX R9, PT, PT, R3, R8, !PT ;  /* 0x0000000803097248 */ /* 0x000fe40007fe0100 */
[----:B------:R-:W-:Y:S02]  /*0150*/  SEL R22, RZ, 0x1, P0 ;  /* 0x00000001ff167807 */ /* 0x000fe40000000000 */
[----:B------:R-:W-:-:S02]  /*0160*/  ISETP.NE.U32.AND P2, PT, R5, RZ, PT ;  /* 0x000000ff0500720c */ /* 0x000fc40003f45070 */
[----:B------:R-:W-:Y:S01]  /*0170*/  IADD3 R8, PT, PT, R9, -R8, -R22 ;  /* 0x8000000809087210 */ /* 0x000fe20007ffe816 */
[----:B0-----:R-:W0:Y:S02]  /*0180*/  MUFU.RCP R10, R10 ;  /* 0x0000000a000a7308 */ /* 0x001e240000001000 */
[----:B0-----:R-:W-:-:S06]  /*0190*/  IADD3 R6, PT, PT, R10, 0xffffffe, RZ ;  /* 0x0ffffffe0a067810 */ /* 0x001fcc0007ffe0ff */
[----:B------:R0:W1:Y:S02]  /*01a0*/  F2I.FTZ.U32.TRUNC.NTZ R7, R6 ;  /* 0x0000000600077305 */ /* 0x000064000021f000 */
[----:B0-----:R-:W-:Y:S02]  /*01b0*/  IMAD.MOV.U32 R6, RZ, RZ, RZ ;  /* 0x000000ffff067224 */ /* 0x001fe400078e00ff */
[----:B-1----:R-:W-:-:S04]  /*01c0*/  IMAD R11, R11, R7, RZ ;  /* 0x000000070b0b7224 */ /* 0x002fc800078e02ff */
[----:B------:R-:W-:-:S06]  /*01d0*/  IMAD.HI.U32 R7, R7, R11, R6 ;  /* 0x0000000b07077227 */ /* 0x000fcc00078e0006 */
[----:B------:R-:W-:-:S05]  /*01e0*/  IMAD.HI.U32 R7, R7, R8, RZ ;  /* 0x0000000807077227 */ /* 0x000fca00078e00ff */
[----:B------:R-:W-:-:S05]  /*01f0*/  IADD3 R6, PT, PT, -R7, RZ, RZ ;  /* 0x000000ff07067210 */ /* 0x000fca0007ffe1ff */
[----:B------:R-:W-:Y:S02]  /*0200*/  IMAD R8, R5, R6, R8 ;  /* 0x0000000605087224 */ /* 0x000fe400078e0208 */
[----:B------:R-:W0:Y:S03]  /*0210*/  LDC R6, c[0x0][0x380] ;  /* 0x0000e000ff067b82 */ /* 0x000e260000000800 */
[----:B------:R-:W-:-:S13]  /*0220*/  ISETP.GE.U32.AND P0, PT, R8, R5, PT ;  /* 0x000000050800720c */ /* 0x000fda0003f06070 */
[----:B------:R-:W-:Y:S02]  /*0230*/  @P0 IADD3 R8, PT, PT, -R5, R8, RZ ;  /* 0x0000000805080210 */ /* 0x000fe40007ffe1ff */
[----:B------:R-:W-:Y:S02]  /*0240*/  @P0 IADD3 R7, PT, PT, R7, 0x1, RZ ;  /* 0x0000000107070810 */ /* 0x000fe40007ffe0ff */
[----:B------:R-:W-:-:S13]  /*0250*/  ISETP.GE.U32.AND P1, PT, R8, R5, PT ;  /* 0x000000050800720c */ /* 0x000fda0003f26070 */
[----:B------:R-:W-:Y:S02]  /*0260*/  @P1 IADD3 R7, PT, PT, R7, 0x1, RZ ;  /* 0x0000000107071810 */ /* 0x000fe40007ffe0ff */
[----:B------:R-:W-:-:S04]  /*0270*/  @!P2 LOP3.LUT R7, RZ, R5, RZ, 0x33, !PT ;  /* 0x00000005ff07a212 */ /* 0x000fc800078e33ff */
[----:B------:R-:W-:-:S04]  /*0280*/  IADD3 R22, PT, PT, R22, R7, RZ ;  /* 0x0000000716167210 */ /* 0x000fc80007ffe0ff */
[----:B------:R-:W-:-:S04]  /*0290*/  LOP3.LUT R7, R22, 0x3, RZ, 0xc0, !PT ;  /* 0x0000000316077812 */ /* 0x000fc800078ec0ff */
[----:B------:R-:W-:Y:S01]  /*02a0*/  ISETP.NE.AND P0, PT, R7, 0x3, PT ;  /* 0x000000030700780c */ /* 0x000fe20003f05270 */
[----:B0-----:R-:W-:-:S05]  /*02b0*/  IMAD R7, R2, R6, RZ ;  /* 0x0000000602077224 */ /* 0x001fca00078e02ff */
[C---:B------:R-:W-:Y:S02]  /*02c0*/  IADD3 R6, PT, PT, R7.reuse, -0x1, R6 ;  /* 0xffffffff07067810 */ /* 0x040fe40007ffe006 */
[----:B------:R-:W-:-:S05]  /*02d0*/  SHF.L.U32 R7, R7, 0x1, RZ ;  /* 0x0000000107077819 */ /* 0x000fca00000006ff */
[----:B------:R-:W-:Y:S05]  /*02e0*/  @!P0 BRA `(.L_x_57) ;  /* 0x0000000000548947 */ /* 0x000fea0003800000 */
[----:B------:R-:W0:Y:S01]  /*02f0*/  LDC.64 R8, c[0x0][0x388] ;  /* 0x0000e200ff087b82 */ /* 0x000e220000000a00 */
[----:B------:R-:W-:Y:S01]  /*0300*/  IADD3 R14, PT, PT, R22, 0x1, RZ ;  /* 0x00000001160e7810 */ /* 0x000fe20007ffe0ff */
[----:B------:R-:W-:Y:S01]  /*0310*/  IMAD R23, R4, R2, RZ ;  /* 0x0000000204177224 */ /* 0x000fe200078e02ff */
[----:B------:R-:W-:Y:S02]  /*0320*/  MOV R28, R4 ;  /* 0x00000004001c7202 */ /* 0x000fe40000000f00 */
[----:B------:R-:W-:-:S03]  /*0330*/  LOP3.LUT R14, R14, 0x3, RZ, 0xc0, !PT ;  /* 0x000000030e0e7812 */ /* 0x000fc600078ec0ff */
[----:B------:R-:W1:Y:S01]  /*0340*/  LDC.64 R10, c[0x0][0x390] ;  /* 0x0000e400ff0a7b82 */ /* 0x000e620000000a00 */
[----:B------:R-:W-:-:S07]  /*0350*/  IADD3 R24, PT, PT, -R14, RZ, RZ ;  /* 0x000000ff0e187210 */ /* 0x000fce0007ffe1ff */
[----:B------:R-:W2:Y:S02]  /*0360*/  LDC.64 R12, c[0x0][0x398] ;  /* 0x0000e600ff0c7b82 */ /* 0x000ea40000000a00 */
.L_x_58:
[----:B0--3--:R-:W-:Y:S01]  /*0370*/  IMAD.WIDE R14, R23, 0x8, R8 ;  /* 0x00000008170e7825 */ /* 0x009fe200078e0208 */
[----:B------:R-:W-:-:S03]  /*0380*/  IADD3 R24, PT, PT, R24, 0x1, RZ ;  /* 0x0000000118187810 */ /* 0x000fc60007ffe0ff */
[----:B------:R-:W-:Y:S01]  /*0390*/  IMAD.IADD R28, R5, 0x1, R28 ;  /* 0x00000001051c7824 */ /* 0x000fe200078e021c */
[----:B-1----:R3:W-:Y:S01]  /*03a0*/  STG.E.64 desc[UR6][R14.64], R10 ;  /* 0x0000000a0e007986 */ /* 0x0027e2000c101b06 */
[----:B------:R-:W-:Y:S01]  /*03b0*/  IMAD.WIDE R16, R6, 0x8, R14 ;  /* 0x0000000806107825 */ /* 0x000fe200078e020e */
[----:B------:R-:W-:-:S03]  /*03c0*/  ISETP.NE.AND P0, PT, R24, RZ, PT ;  /* 0x000000ff1800720c */ /* 0x000fc60003f05270 */
[----:B------:R-:W-:-:S04]  /*03d0*/  IMAD.WIDE R18, R7, 0x8, R14 ;  /* 0x0000000807127825 */ /* 0x000fc800078e020e */
[----:B------:R-:W-:Y:S01]  /*03e0*/  IMAD.WIDE R20, R7, 0x8, R16 ;  /* 0x0000000807147825 */ /* 0x000fe200078e0210 */
[----:B------:R3:W-:Y:S03]  /*03f0*/  STG.E.64 desc[UR6][R18.64], R10 ;  /* 0x0000000a12007986 */ /* 0x0007e6000c101b06 */
[----:B------:R-:W-:Y:S01]  /*0400*/  IMAD R23, R5, R2, R23 ;  /* 0x0000000205177224 */ /* 0x000fe200078e0217 */
[----:B--2---:R3:W-:Y:S04]  /*0410*/  STG.E.64 desc[UR6][R16.64], R12 ;  /* 0x0000000c10007986 */ /* 0x0047e8000c101b06 */
[----:B------:R3:W-:Y:S01]  /*0420*/  STG.E.64 desc[UR6][R20.64], R12 ;  /* 0x0000000c14007986 */ /* 0x0007e2000c101b06 */
[----:B------:R-:W-:Y:S05]  /*0430*/  @P0 BRA `(.L_x_58) ;  /* 0xfffffffc00cc0947 */ /* 0x000fea000383ffff */
.L_x_57:
[----:B------:R-:W-:Y:S05]  /*0440*/  BSYNC.RECONVERGENT B1 ;  /* 0x0000000000017941 */ /* 0x000fea0003800200 */
.L_x_56:
[----:B---3--:R-:W0:Y:S01]  /*0450*/  LDC.64 R10, c[0x0][0x388] ;  /* 0x0000e200ff0a7b82 */ /* 0x008e220000000a00 */
[----:B------:R-:W-:-:S07]  /*0460*/  ISETP.GE.U32.AND P0, PT, R22, 0x3, PT ;  /* 0x000000031600780c */ /* 0x000fce0003f06070 */
[----:B------:R-:W1:Y:S08]  /*0470*/  LDC.64 R12, c[0x0][0x390] ;  /* 0x0000e400ff0c7b82 */ /* 0x000e700000000a00 */
[----:B------:R-:W2:Y:S01]  /*0480*/  LDC.64 R8, c[0x0][0x398] ;  /* 0x0000e600ff087b82 */ /* 0x000ea20000000a00 */
[----:B------:R-:W-:Y:S05]  /*0490*/  @!P0 BRA `(.L_x_55) ;  /* 0x0000000000a88947 */ /* 0x000fea0003800000 */
.L_x_59:
[----:B---3--:R-:W-:Y:S01]  /*04a0*/  IMAD R17, R28, R2, RZ ;  /* 0x000000021c117224 */ /* 0x008fe200078e02ff */
[----:B------:R-:W-:-:S03]  /*04b0*/  IADD3 R28, PT, PT, R5, R28, RZ ;  /* 0x0000001c051c7210 */ /* 0x000fc60007ffe0ff */
[----:B0-----:R-:W-:-:S04]  /*04c0*/  IMAD.WIDE R16, R17, 0x8, R10 ;  /* 0x0000000811107825 */ /* 0x001fc800078e020a */
[----:B------:R-:W-:Y:S01]  /*04d0*/  IMAD R21, R28, R2, RZ ;  /* 0x000000021c157224 */ /* 0x000fe200078e02ff */
[----:B------:R-:W-:Y:S01]  /*04e0*/  IADD3 R28, PT, PT, R5, R28, RZ ;  /* 0x0000001c051c7210 */ /* 0x000fe20007ffe0ff */
[C-C-:B------:R-:W-:Y:S01]  /*04f0*/  IMAD.WIDE R14, R7.reuse, 0x8, R16.reuse ;  /* 0x00000008070e7825 */ /* 0x140fe200078e0210 */
[----:B-1----:R-:W-:Y:S03]  /*0500*/  STG.E.64 desc[UR6][R16.64], R12 ;  /* 0x0000000c10007986 */ /* 0x002fe6000c101b06 */
[----:B------:R-:W-:Y:S01]  /*0510*/  IMAD.WIDE R24, R6, 0x8, R16 ;  /* 0x0000000806187825 */ /* 0x000fe200078e0210 */
[----:B------:R0:W-:Y:S04]  /*0520*/  STG.E.64 desc[UR6][R14.64], R12 ;  /* 0x0000000c0e007986 */ /* 0x0001e8000c101b06 */
[----:B--2---:R-:W-:Y:S01]  /*0530*/  STG.E.64 desc[UR6][R24.64], R8 ;  /* 0x0000000818007986 */ /* 0x004fe2000c101b06 */
[----:B------:R-:W-:-:S05]  /*0540*/  IMAD.WIDE R18, R7, 0x8, R24 ;  /* 0x0000000807127825 */ /* 0x000fca00078e0218 */
[----:B------:R1:W-:Y:S01]  /*0550*/  STG.E.64 desc[UR6][R18.64], R8 ;  /* 0x0000000812007986 */ /* 0x0003e2000c101b06 */
[----:B0-----:R-:W-:-:S04]  /*0560*/  IMAD.WIDE R14, R21, 0x8, R10 ;  /* 0x00000008150e7825 */ /* 0x001fc800078e020a */
[----:B------:R-:W-:Y:S01]  /*0570*/  IMAD R21, R28, R2, RZ ;  /* 0x000000021c157224 */ /* 0x000fe200078e02ff */
[----:B------:R-:W-:Y:S01]  /*0580*/  IADD3 R28, PT, PT, R5, R28, RZ ;  /* 0x0000001c051c7210 */ /* 0x000fe20007ffe0ff */
[----:B------:R-:W-:Y:S01]  /*0590*/  IMAD.WIDE R22, R6, 0x8, R14 ;  /* 0x0000000806167825 */ /* 0x000fe200078e020e */
[----:B------:R0:W-:Y:S03]  /*05a0*/  STG.E.64 desc[UR6][R14.64], R12 ;  /* 0x0000000c0e007986 */ /* 0x0001e6000c101b06 */
[----:B------:R-:W-:-:S04]  /*05b0*/  IMAD.WIDE R20, R21, 0x8, R10 ;  /* 0x0000000815147825 */ /* 0x000fc800078e020a */
[----:B------:R-:W-:Y:S01]  /*05c0*/  IMAD R29, R28, R2, RZ ;  /* 0x000000021c1d7224 */ /* 0x000fe200078e02ff */
[----:B------:R-:W-:Y:S01]  /*05d0*/  IADD3 R28, PT, PT, R5, R28, RZ ;  /* 0x0000001c051c7210 */ /* 0x000fe20007ffe0ff */
[----:B------:R-:W-:-:S03]  /*05e0*/  IMAD.WIDE R26, R7, 0x8, R14 ;  /* 0x00000008071a7825 */ /* 0x000fc600078e020e */
[----:B------:R-:W-:Y:S01]  /*05f0*/  ISETP.GE.AND P0, PT, R28, R3, PT ;  /* 0x000000031c00720c */ /* 0x000fe20003f06270 */
[----:B------:R-:W-:Y:S01]  /*0600*/  IMAD.WIDE R16, R29, 0x8, R10 ;  /* 0x000000081d107825 */ /* 0x000fe200078e020a */
[----:B------:R-:W-:Y:S03]  /*0610*/  STG.E.64 desc[UR6][R26.64], R12 ;  /* 0x0000000c1a007986 */ /* 0x000fe6000c101b06 */
[C---:B-1----:R-:W-:Y:S01]  /*0620*/  IMAD.WIDE R18, R7.reuse, 0x8, R22 ;  /* 0x0000000807127825 */ /* 0x042fe200078e0216 */
[----:B------:R1:W-:Y:S03]  /*0630*/  STG.E.64 desc[UR6][R22.64], R8 ;  /* 0x0000000816007986 */ /* 0x0003e6000c101b06 */
[--C-:B0-----:R-:W-:Y:S01]  /*0640*/  IMAD.WIDE R14, R6, 0x8, R20.reuse ;  /* 0x00000008060e7825 */ /* 0x101fe200078e0214 */
[----:B------:R0:W-:Y:S03]  /*0650*/  STG.E.64 desc[UR6][R18.64], R8 ;  /* 0x0000000812007986 */ /* 0x0001e6000c101b06 */
[C---:B------:R-:W-:Y:S01]  /*0660*/  IMAD.WIDE R24, R7.reuse, 0x8, R20 ;  /* 0x0000000807187825 */ /* 0x040fe200078e0214 */
[----:B------:R2:W-:Y:S04]  /*0670*/  STG.E.64 desc[UR6][R20.64], R12 ;  /* 0x0000000c14007986 */ /* 0x0005e8000c101b06 */
[----:B------:R3:W-:Y:S01]  /*0680*/  STG.E.64 desc[UR6][R24.64], R12 ;  /* 0x0000000c18007986 */ /* 0x0007e2000c101b06 */
[----:B-1----:R-:W-:-:S03]  /*0690*/  IMAD.WIDE R22, R7, 0x8, R16 ;  /* 0x0000000807167825 */ /* 0x002fc600078e0210 */
[----:B------:R3:W-:Y:S01]  /*06a0*/  STG.E.64 desc[UR6][R14.64], R8 ;  /* 0x000000080e007986 */ /* 0x0007e2000c101b06 */
[----:B0-----:R-:W-:-:S04]  /*06b0*/  IMAD.WIDE R18, R6, 0x8, R16 ;  /* 0x0000000806127825 */ /* 0x001fc800078e0210 */
[----:B--2---:R-:W-:-:S04]  /*06c0*/  IMAD.WIDE R20, R7, 0x8, R14 ;  /* 0x0000000807147825 */ /* 0x004fc800078e020e */
[----:B------:R-:W-:Y:S01]  /*06d0*/  IMAD.WIDE R26, R7, 0x8, R18 ;  /* 0x00000008071a7825 */ /* 0x000fe200078e0212 */
[----:B------:R3:W-:Y:S04]  /*06e0*/  STG.E.64 desc[UR6][R20.64], R8 ;  /* 0x0000000814007986 */ /* 0x0007e8000c101b06 */
[----:B------:R3:W-:Y:S04]  /*06f0*/  STG.E.64 desc[UR6][R16.64], R12 ;  /* 0x0000000c10007986 */ /* 0x0007e8000c101b06 */
[----:B------:R3:W-:Y:S04]  /*0700*/  STG.E.64 desc[UR6][R22.64], R12 ;  /* 0x0000000c16007986 */ /* 0x0007e8000c101b06 */
[----:B------:R3:W-:Y:S04]  /*0710*/  STG.E.64 desc[UR6][R18.64], R8 ;  /* 0x0000000812007986 */ /* 0x0007e8000c101b06 */
[----:B------:R3:W-:Y:S01]  /*0720*/  STG.E.64 desc[UR6][R26.64], R8 ;  /* 0x000000081a007986 */ /* 0x0007e2000c101b06 */
[----:B------:R-:W-:Y:S05]  /*0730*/  @!P0 BRA `(.L_x_59) ;  /* 0xfffffffc00588947 */ /* 0x000fea000383ffff */
.L_x_55:
[----:B------:R-:W-:Y:S05]  /*0740*/  BSYNC.RECONVERGENT B0 ;  /* 0x0000000000007941 */ /* 0x000fea0003800200 */
.L_x_54:
[----:B------:R-:W4:Y:S02]  /*0750*/  LDCU UR8, c[0x0][0x380] ;  /* 0x00007000ff0877ac */ /* 0x000f240008000800 */
[----:B----4-:R-:W-:-:S06]  /*0760*/  UIADD3 UR5, UPT, UPT, UR8, -0x1, URZ ;  /* 0xffffffff08057890 */ /* 0x010fcc000fffe0ff */
[----:B------:R-:W-:-:S13]  /*0770*/  ISETP.GE.AND P0, PT, R4, UR5, PT ;  /* 0x0000000504007c0c */ /* 0x000fda000bf06270 */
[----:B------:R-:W-:Y:S05]  /*0780*/  @P0 EXIT ;  /* 0x000000000000094d */ /* 0x000fea0003800000 */
[----:B0-----:R-:W0:Y:S01]  /*0790*/  I2F.U32.RP R11, R5 ;  /* 0x00000005000b7306 */ /* 0x001e220000209000 */
[C---:B------:R-:W-:Y:S01]  /*07a0*/  IADD3 R10, PT, PT, R5.reuse, R4, RZ ;  /* 0x00000004050a7210 */ /* 0x040fe20007ffe0ff */
[----:B-1-3--:R-:W-:Y:S01]  /*07b0*/  IMAD.MOV R13, RZ, RZ, -R5 ;  /* 0x000000ffff0d7224 */ /* 0x00afe200078e0a05 */
[----:B------:R-:W-:Y:S01]  /*07c0*/  ISETP.NE.U32.AND P2, PT, R5, RZ, PT ;  /* 0x000000ff0500720c */ /* 0x000fe20003f45070 */
[----:B------:R-:W-:Y:S01]  /*07d0*/  BSSY.RECONVERGENT B0, `(.L_x_60) ;  /* 0x0000031000007945 */ /* 0x000fe20003800200 */
[C---:B------:R-:W-:Y:S02]  /*07e0*/  ISETP.GE.AND P0, PT, R10.reuse, UR5, PT ;  /* 0x000000050a007c0c */ /* 0x040fe4000bf06270 */
[----:B--2---:R-:W-:Y:S02]  /*07f0*/  VIMNMX R8, PT, PT, R10, UR5, !PT ;  /* 0x000000050a087c48 */ /* 0x004fe4000ffe0100 */
[----:B------:R-:W-:-:S04]  /*0800*/  SEL R9, RZ, 0x1, P0 ;  /* 0x00000001ff097807 */ /* 0x000fc80000000000 */
[----:B------:R-:W-:Y:S01]  /*0810*/  IADD3 R8, PT, PT, R8, -R10, -R9 ;  /* 0x8000000a08087210 */ /* 0x000fe20007ffe809 */
[----:B0-----:R-:W0:Y:S02]  /*0820*/  MUFU.RCP R11, R11 ;  /* 0x0000000b000b7308 */ /* 0x001e240000001000 */
[----:B0-----:R-:W-:-:S06]  /*0830*/  IADD3 R6, PT, PT, R11, 0xffffffe, RZ ;  /* 0x0ffffffe0b067810 */ /* 0x001fcc0007ffe0ff */
[----:B------:R0:W1:Y:S02]  /*0840*/  F2I.FTZ.U32.TRUNC.NTZ R7, R6 ;  /* 0x0000000600077305 */ /* 0x000064000021f000 */
[----:B0-----:R-:W-:Y:S02]  /*0850*/  HFMA2 R6, -RZ, RZ, 0, 0 ;  /* 0x00000000ff067431 */ /* 0x001fe400000001ff */
[----:B-1----:R-:W-:-:S04]  /*0860*/  IMAD R13, R13, R7, RZ ;  /* 0x000000070d0d7224 */ /* 0x002fc800078e02ff */
[----:B------:R-:W-:-:S06]  /*0870*/  IMAD.HI.U32 R13, R7, R13, R6 ;  /* 0x0000000d070d7227 */ /* 0x000fcc00078e0006 */
[----:B------:R-:W-:-:S05]  /*0880*/  IMAD.HI.U32 R10, R13, R8, RZ ;  /* 0x000000080d0a7227 */ /* 0x000fca00078e00ff */
[----:B------:R-:W-:-:S05]  /*0890*/  IADD3 R6, PT, PT, -R10, RZ, RZ ;  /* 0x000000ff0a067210 */ /* 0x000fca0007ffe1ff */
[----:B------:R-:W-:Y:S02]  /*08a0*/  IMAD R8, R5, R6, R8 ;  /* 0x0000000605087224 */ /* 0x000fe400078e0208 */
[----:B------:R-:W0:Y:S03]  /*08b0*/  LDC.64 R6, c[0x0][0x388] ;  /* 0x0000e200ff067b82 */ /* 0x000e260000000a00 */
[----:B------:R-:W-:-:S13]  /*08c0*/  ISETP.GE.U32.AND P0, PT, R8, R5, PT ;  /* 0x000000050800720c */ /* 0x000fda0003f06070 */
[----:B------:R-:W-:Y:S02]  /*08d0*/  @P0 IADD3 R8, PT, PT, -R5, R8, RZ ;  /* 0x0000000805080210 */ /* 0x000fe40007ffe1ff */
[----:B------:R-:W-:Y:S02]  /*08e0*/  @P0 IADD3 R10, PT, PT, R10, 0x1, RZ ;  /* 0x000000010a0a0810 */ /* 0x000fe40007ffe0ff */
[----:B------:R-:W-:-:S13]  /*08f0*/  ISETP.GE.U32.AND P1, PT, R8, R5, PT ;  /* 0x000000050800720c */ /* 0x000fda0003f26070 */
[----:B------:R-:W-:Y:S01]  /*0900*/  @P1 VIADD R10, R10, 0x1 ;  /* 0x000000010a0a1836 */ /* 0x000fe20000000000 */
[----:B------:R-:W-:-:S04]  /*0910*/  @!P2 LOP3.LUT R10, RZ, R5, RZ, 0x33, !PT ;  /* 0x00000005ff0aa212 */ /* 0x000fc800078e33ff */
[----:B------:R-:W-:-:S04]  /*0920*/  IADD3 R8, PT, PT, R9, R10, RZ ;  /* 0x0000000a09087210 */ /* 0x000fc80007ffe0ff */
[----:B------:R-:W-:-:S04]  /*0930*/  LOP3.LUT R9, R8, 0x3, RZ, 0xc0, !PT ;  /* 0x0000000308097812 */ /* 0x000fc800078ec0ff */
[----:B------:R-:W-:Y:S01]  /*0940*/  ISETP.NE.AND P0, PT, R9, 0x3, PT ;  /* 0x000000030900780c */ /* 0x000fe20003f05270 */
[----:B------:R-:W-:-:S12]  /*0950*/  IMAD R9, R2, UR8, RZ ;  /* 0x0000000802097c24 */ /* 0x000fd8000f8e02ff */
[----:B0-----:R-:W-:Y:S05]  /*0960*/  @!P0 BRA `(.L_x_61) ;  /* 0x00000000005c8947 */ /* 0x001fea0003800000 */
[----:B------:R-:W0:Y:S01]  /*0970*/  LDC.64 R10, c[0x0][0x388] ;  /* 0x0000e200ff0a7b82 */ /* 0x000e220000000a00 */
[----:B------:R-:W-:Y:S01]  /*0980*/  IADD3 R16, PT, PT, R8, 0x1, RZ ;  /* 0x0000000108107810 */ /* 0x000fe20007ffe0ff */
[----:B------:R-:W-:Y:S01]  /*0990*/  IMAD R24, R3, R2, R4 ;  /* 0x0000000203187224 */ /* 0x000fe200078e0204 */
[----:B------:R-:W-:Y:S02]  /*09a0*/  LEA R0, R9, R0, 0x1 ;  /* 0x0000000009007211 */ /* 0x000fe400078e08ff */
[----:B------:R-:W-:Y:S02]  /*09b0*/  LOP3.LUT R16, R16, 0x3, RZ, 0xc0, !PT ;  /* 0x0000000310107812 */ /* 0x000fe400078ec0ff */
[----:B------:R-:W-:Y:S01]  /*09c0*/  IADD3 R0, PT, PT, R0, UR4, RZ ;  /* 0x0000000400007c10 */ /* 0x000fe2000fffe0ff */
[----:B------:R-:W1:Y:S01]  /*09d0*/  LDC.64 R12, c[0x0][0x3a0] ;  /* 0x0000e800ff0c7b82 */ /* 0x000e620000000a00 */
[----:B------:R-:W-:-:S07]  /*09e0*/  IADD3 R25, PT, PT, -R16, RZ, RZ ;  /* 0x000000ff10197210 */ /* 0x000fce0007ffe1ff */
[----:B------:R-:W2:Y:S02]  /*09f0*/  LDC.64 R14, c[0x0][0x3a8] ;  /* 0x0000ea00ff0e7b82 */ /* 0x000ea40000000a00 */
.L_x_62:
[--C-:B0-----:R-:W-:Y:S01]  /*0a00*/  IMAD.WIDE R16, R0, 0x8, R10.reuse ;  /* 0x0000000800107825 */ /* 0x101fe200078e020a */
[C---:B------:R-:W-:Y:S02]  /*0a10*/  IADD3 R4, PT, PT, R5.reuse, R4, RZ ;  /* 0x0000000405047210 */ /* 0x040fe40007ffe0ff */
[C---:B------:R-:W-:Y:S01]  /*0a20*/  IADD3 R0, PT, PT, R5.reuse, R0, RZ ;  /* 0x0000000005007210 */ /* 0x040fe20007ffe0ff */
[----:B------:R-:W-:Y:S01]  /*0a30*/  IMAD.WIDE R18, R24, 0x8, R10 ;  /* 0x0000000818127825 */ /* 0x000fe200078e020a */
[----:B--2---:R3:W-:Y:S01]  /*0a40*/  STG.E.64 desc[UR6][R16.64], R14 ;  /* 0x0000000e10007986 */ /* 0x0047e2000c101b06 */
[----:B------:R-:W-:Y:S02]  /*0a50*/  IADD3 R24, PT, PT, R5, R24, RZ ;  /* 0x0000001805187210 */ /* 0x000fe40007ffe0ff */
[----:B------:R-:W-:-:S04]  /*0a60*/  IMAD.WIDE R20, R9, 0x8, R16 ;  /* 0x0000000809147825 */ /* 0x000fc800078e0210 */
[----:B------:R-:W-:Y:S01]  /*0a70*/  IMAD.WIDE R22, R9, 0x8, R18 ;  /* 0x0000000809167825 */ /* 0x000fe200078e0212 */
[----:B------:R3:W-:Y:S03]  /*0a80*/  STG.E.64 desc[UR6][R20.64], R14 ;  /* 0x0000000e14007986 */ /* 0x0007e6000c101b06 */
[----:B------:R-:W-:Y:S01]  /*0a90*/  VIADD R25, R25, 0x1 ;  /* 0x0000000119197836 */ /* 0x000fe20000000000 */
[----:B-1----:R3:W-:Y:S04]  /*0aa0*/  STG.E.64 desc[UR6][R18.64], R12 ;  /* 0x0000000c12007986 */ /* 0x0027e8000c101b06 */
[----:B------:R3:W-:Y:S01]  /*0ab0*/  STG.E.64 desc[UR6][R22.64], R12 ;  /* 0x0000000c16007986 */ /* 0x0007e2000c101b06 */
[----:B------:R-:W-:-:S13]  /*0ac0*/  ISETP.NE.AND P0, PT, R25, RZ, PT ;  /* 0x000000ff1900720c */ /* 0x000fda0003f05270 */
[----:B---3--:R-:W-:Y:S05]  /*0ad0*/  @P0 BRA `(.L_x_62) ;  /* 0xfffffffc00c80947 */ /* 0x008fea000383ffff */
.L_x_61:
[----:B------:R-:W-:Y:S05]  /*0ae0*/  BSYNC.RECONVERGENT B0 ;  /* 0x0000000000007941 */ /* 0x000fea0003800200 */
.L_x_60:
[----:B------:R-:W0:Y:S01]  /*0af0*/  LDC.64 R12, c[0x0][0x3a0] ;  /* 0x0000e800ff0c7b82 */ /* 0x000e220000000a00 */
[----:B------:R-:W-:-:S07]  /*0b00*/  ISETP.GE.U32.AND P0, PT, R8, 0x3, PT ;  /* 0x000000030800780c */ /* 0x000fce0003f06070 */
[----:B------:R-:W1:Y:S06]  /*0b10*/  LDC.64 R10, c[0x0][0x3a8] ;  /* 0x0000ea00ff0a7b82 */ /* 0x000e6c0000000a00 */
[----:B------:R-:W-:Y:S05]  /*0b20*/  @!P0 EXIT ;  /* 0x000000000000894d */ /* 0x000fea0003800000 */
.L_x_63:
[----:B--2---:R-:W-:Y:S01]  /*0b30*/  LEA R21, R9, R4, 0x1 ;  /* 0x0000000409157211 */ /* 0x004fe200078e08ff */
[----:B------:R-:W-:Y:S01]  /*0b40*/  IMAD R15, R3, R2, R4 ;  /* 0x00000002030f7224 */ /* 0x000fe200078e0204 */
[----:B------:R-:W-:-:S03]  /*0b50*/  LEA R4, R5, R4, 0x2 ;  /* 0x0000000405047211 */ /* 0x000fc600078e10ff */
[----:B------:R-:W-:Y:S01]  /*0b60*/  IMAD.WIDE R20, R21, 0x8, R6 ;  /* 0x0000000815147825 */ /* 0x000fe200078e0206 */
[----:B------:R-:W-:-:S03]  /*0b70*/  ISETP.GE.AND P0, PT, R4, UR5, PT ;  /* 0x0000000504007c0c */ /* 0x000fc6000bf06270 */
[----:B------:R-:W-:Y:S01]  /*0b80*/  IMAD.WIDE R14, R15, 0x8, R6 ;  /* 0x000000080f0e7825 */ /* 0x000fe200078e0206 */
[----:B-1----:R-:W-:Y:S03]  /*0b90*/  STG.E.64 desc[UR6][R20.64], R10 ;  /* 0x0000000a14007986 */ /* 0x002fe6000c101b06 */
[----:B------:R-:W-:-:S04]  /*0ba0*/  IMAD.WIDE R22, R9, 0x8, R20 ;  /* 0x0000000809167825 */ /* 0x000fc800078e0214 */
[----:B------:R-:W-:Y:S01]  /*0bb0*/  IMAD.WIDE R24, R5, 0x8, R20 ;  /* 0x0000000805187825 */ /* 0x000fe200078e0214 */
[----:B------:R-:W-:Y:S03]  /*0bc0*/  STG.E.64 desc[UR6][R22.64], R10 ;  /* 0x0000000a16007986 */ /* 0x000fe6000c101b06 */
[--C-:B------:R-:W-:Y:S01]  /*0bd0*/  IMAD.WIDE R18, R9, 0x8, R14.reuse ;  /* 0x0000000809127825 */ /* 0x100fe200078e020e */
[----:B0-----:R0:W-:Y:S03]  /*0be0*/  STG.E.64 desc[UR6][R14.64], R12 ;  /* 0x0000000c0e007986 */ /* 0x0011e6000c101b06 */
[----:B------:R-:W-:Y:S01]  /*0bf0*/  IMAD.WIDE R26, R5, 0x8, R14 ;  /* 0x00000008051a7825 */ /* 0x000fe200078e020e */
[----:B------:R1:W-:Y:S03]  /*0c00*/  STG.E.64 desc[UR6][R18.64], R12 ;  /* 0x0000000c12007986 */ /* 0x0003e6000c101b06 */
[C---:B------:R-:W-:Y:S01]  /*0c10*/  IMAD.WIDE R28, R9.reuse, 0x8, R24 ;  /* 0x00000008091c7825 */ /* 0x040fe200078e0218 */
[----:B------:R2:W-:Y:S03]  /*0c20*/  STG.E.64 desc[UR6][R24.64], R10 ;  /* 0x0000000a18007986 */ /* 0x0005e6000c101b06 */
[----:B------:R-:W-:Y:S01]  /*0c30*/  IMAD.WIDE R16, R9, 0x8, R26 ;  /* 0x0000000809107825 */ /* 0x000fe200078e021a */
[----:B------:R-:W-:Y:S03]  /*0c40*/  STG.E.64 desc[UR6][R28.64], R10 ;  /* 0x0000000a1c007986 */ /* 0x000fe6000c101b06 */
[C---:B0-----:R-:W-:Y:S01]  /*0c50*/  IMAD.WIDE R14, R5.reuse, 0x8, R24 ;  /* 0x00000008050e7825 */ /* 0x041fe200078e0218 */
[----:B------:R-:W-:Y:S03]  /*0c60*/  STG.E.64 desc[UR6][R26.64], R12 ;  /* 0x0000000c1a007986 */ /* 0x000fe6000c101b06 */
[C---:B-1----:R-:W-:Y:S01]  /*0c70*/  IMAD.WIDE R18, R5.reuse, 0x8, R26 ;  /* 0x0000000805127825 */ /* 0x042fe200078e021a */
[----:B------:R0:W-:Y:S03]  /*0c80*/  STG.E.64 desc[UR6][R16.64], R12 ;  /* 0x0000000c10007986 */ /* 0x0001e6000c101b06 */
[--C-:B------:R-:W-:Y:S01]  /*0c90*/  IMAD.WIDE R20, R5, 0x8, R14.reuse ;  /* 0x0000000805147825 */ /* 0x100fe200078e020e */
[----:B------:R1:W-:Y:S03]  /*0ca0*/  STG.E.64 desc[UR6][R14.64], R10 ;  /* 0x0000000a0e007986 */ /* 0x0003e6000c101b06 */
[----:B------:R-:W-:-:S04]  /*0cb0*/  IMAD.WIDE R22, R9, 0x8, R14 ;  /* 0x0000000809167825 */ /* 0x000fc800078e020e */
[----:B--2---:R-:W-:Y:S01]  /*0cc0*/  IMAD.WIDE R24, R9, 0x8, R20 ;  /* 0x0000000809187825 */ /* 0x004fe200078e0214 */
[----:B------:R2:W-:Y:S03]  /*0cd0*/  STG.E.64 desc[UR6][R22.64], R10 ;  /* 0x0000000a16007986 */ /* 0x0005e6000c101b06 */
[--C-:B0-----:R-:W-:Y:S01]  /*0ce0*/  IMAD.WIDE R16, R5, 0x8, R18.reuse ;  /* 0x0000000805107825 */ /* 0x101fe200078e0212 */
[----:B------:R2:W-:Y:S03]  /*0cf0*/  STG.E.64 desc[UR6][R18.64], R12 ;  /* 0x0000000c12007986 */ /* 0x0005e6000c101b06 */
[----:B-1----:R-:W-:-:S04]  /*0d00*/  IMAD.WIDE R14, R9, 0x8, R18 ;  /* 0x00000008090e7825 */ /* 0x002fc800078e0212 */
[----:B------:R-:W-:Y:S01]  /*0d10*/  IMAD.WIDE R28, R9, 0x8, R16 ;  /* 0x00000008091c7825 */ /* 0x000fe200078e0210 */
[----:B------:R2:W-:Y:S04]  /*0d20*/  STG.E.64 desc[UR6][R14.64], R12 ;  /* 0x0000000c0e007986 */ /* 0x0005e8000c101b06 */
[----:B------:R2:W-:Y:S04]  /*0d30*/  STG.E.64 desc[UR6][R20.64], R10 ;  /* 0x0000000a14007986 */ /* 0x0005e8000c101b06 */
[----:B------:R2:W-:Y:S04]  /*0d40*/  STG.E.64 desc[UR6][R24.64], R10 ;  /* 0x0000000a18007986 */ /* 0x0005e8000c101b06 */
[----:B------:R2:W-:Y:S04]  /*0d50*/  STG.E.64 desc[UR6][R16.64], R12 ;  /* 0x0000000c10007986 */ /* 0x0005e8000c101b06 */
[----:B------:R2:W-:Y:S01]  /*0d60*/  STG.E.64 desc[UR6][R28.64], R12 ;  /* 0x0000000c1c007986 */ /* 0x0005e2000c101b06 */
[----:B------:R-:W-:Y:S05]  /*0d70*/  @!P0 BRA `(.L_x_63) ;  /* 0xfffffffc006c8947 */ /* 0x000fea000383ffff */
[----:B------:R-:W-:Y:S05]  /*0d80*/  EXIT ;  /* 0x000000000000794d */ /* 0x000fea0003800000 */
.L_x_64:
        /* <DEDUP_REMOVED lines=15> */
.L_x_73:


//--------------------- .text._Z10initializeiPd   --------------------------
	.section	.text._Z10initializeiPd,"ax",@progbits
	.align	128
        .global         _Z10initializeiPd
        .type           _Z10initializeiPd,@function
        .size           _Z10initializeiPd,(.L_x_74 - _Z10initializeiPd)
        .other          _Z10initializeiPd,@"STO_CUDA_ENTRY STV_DEFAULT"
_Z10initializeiPd:
.text._Z10initializeiPd:
[----:B------:R-:W-:Y:S01]  /*0000*/  LDC R1, c[0x0][0x37c] ;  /* 0x0000df00ff017b82 */ /* 0x000fe20000000800 */
[----:B------:R-:W0:Y:S07]  /*0010*/  S2R R3, SR_TID.X ;  /* 0x0000000000037919 */ /* 0x000e2e0000002100 */
[----:B------:R-:W0:Y:S01]  /*0020*/  S2UR UR4, SR_CTAID.X ;  /* 0x00000000000479c3 */ /* 0x000e220000002500 */
[----:B------:R-:W1:Y:S07]  /*0030*/  LDCU UR6, c[0x0][0x380] ;  /* 0x00007000ff0677ac */ /* 0x000e6e0008000800 */
[----:B------:R-:W0:Y:S01]  /*0040*/  LDC R0, c[0x0][0x360] ;  /* 0x0000d800ff007b82 */ /* 0x000e220000000800 */
[----:B------:R-:W2:Y:S01]  /*0050*/  LDCU UR5, c[0x0][0x370] ;  /* 0x00006e00ff0577ac */ /* 0x000ea20008000800 */
[----:B0-----:R-:W-:-:S02]  /*0060*/  IMAD R3, R0, UR4, R3 ;  /* 0x0000000400037c24 */ /* 0x001fc4000f8e0203 */
[----:B--2---:R-:W-:-:S03]  /*0070*/  IMAD R0, R0, UR5, RZ ;  /* 0x0000000500007c24 */ /* 0x004fc6000f8e02ff */
[----:B-1----:R-:W-:-:S13]  /*0080*/  ISETP.GE.AND P0, PT, R3, UR6, PT ;  /* 0x0000000603007c0c */ /* 0x002fda000bf06270 */
[----:B------:R-:W-:Y:S05]  /*0090*/  @P0 EXIT ;  /* 0x000000000000094d */ /* 0x000fea0003800000 */
[----:B------:R-:W0:Y:S01]  /*00a0*/  I2F.U32.RP R8, R0 ;  /* 0x0000000000087306 */ /* 0x000e220000209000 */
[C---:B------:R-:W-:Y:S01]  /*00b0*/  IADD3 R2, PT, PT, R0.reuse, R3, RZ ;  /* 0x0000000300027210 */ /* 0x040fe20007ffe0ff */
[----:B------:R-:W-:Y:S01]  /*00c0*/  IMAD.MOV R9, RZ, RZ, -R0 ;  /* 0x000000ffff097224 */ /* 0x000fe200078e0a00 */
[----:B------:R-:W-:Y:S01]  /*00d0*/  ISETP.NE.U32.AND P2, PT, R0, RZ, PT ;  /* 0x000000ff0000720c */ /* 0x000fe20003f45070 */
[----:B------:R-:W1:Y:S01]  /*00e0*/  LDCU.64 UR4, c[0x0][0x358] ;  /* 0x00006b00ff0477ac */ /* 0x000e620008000a00 */
[C---:B------:R-:W-:Y:S01]  /*00f0*/  ISETP.GE.AND P0, PT, R2.reuse, UR6, PT ;  /* 0x0000000602007c0c */ /* 0x040fe2000bf06270 */
[----:B------:R-:W-:Y:S01]  /*0100*/  BSSY.RECONVERGENT B0, `(.L_x_65) ;  /* 0x0000022000007945 */ /* 0x000fe20003800200 */
[----:B------:R-:W-:Y:S02]  /*0110*/  VIMNMX R7, PT, PT, R2, UR6, !PT ;  /* 0x0000000602077c48 */ /* 0x000fe4000ffe0100 */
[----:B------:R-:W-:-:S04]  /*0120*/  SEL R6, RZ, 0x1, P0 ;  /* 0x00000001ff067807 */ /* 0x000fc80000000000 */
[----:B------:R-:W-:Y:S01]  /*0130*/  IADD3 R7, PT, PT, R7, -R2, -R6 ;  /* 0x8000000207077210 */ /* 0x000fe20007ffe806 */
[----:B0-----:R-:W0:Y:S02]  /*0140*/  MUFU.RCP R8, R8 ;  /* 0x0000000800087308 */ /* 0x001e240000001000 */
[----:B0-----:R-:W-:-:S06]  /*0150*/  VIADD R4, R8, 0xffffffe ;  /* 0x0ffffffe08047836 */ /* 0x001fcc0000000000 */
[----:B------:R0:W2:Y:S02]  /*0160*/  F2I.FTZ.U32.TRUNC.NTZ R5, R4 ;  /* 0x0000000400057305 */ /* 0x0000a4000021f000 */
[----:B0-----:R-:W-:Y:S02]  /*0170*/  IMAD.MOV.U32 R4, RZ, RZ, RZ ;  /* 0x000000ffff047224 */ /* 0x001fe400078e00ff */
[----:B--2---:R-:W-:-:S04]  /*0180*/  IMAD R9, R9, R5, RZ ;  /* 0x0000000509097224 */ /* 0x004fc800078e02ff */
[----:B------:R-:W-:-:S06]  /*0190*/  IMAD.HI.U32 R8, R5, R9, R4 ;  /* 0x0000000905087227 */ /* 0x000fcc00078e0004 */
[----:B------:R-:W-:-:S04]  /*01a0*/  IMAD.HI.U32 R5, R8, R7, RZ ;  /* 0x0000000708057227 */ /* 0x000fc800078e00ff */
[----:B------:R-:W-:-:S04]  /*01b0*/  IMAD.MOV R2, RZ, RZ, -R5 ;  /* 0x000000ffff027224 */ /* 0x000fc800078e0a05 */
[----:B------:R-:W-:-:S05]  /*01c0*/  IMAD R7, R0, R2, R7 ;  /* 0x0000000200077224 */ /* 0x000fca00078e0207 */
[----:B------:R-:W-:-:S13]  /*01d0*/  ISETP.GE.U32.AND P0, PT, R7, R0, PT ;  /* 0x000000000700720c */ /* 0x000fda0003f06070 */
[----:B------:R-:W-:Y:S01]  /*01e0*/  @P0 IADD3 R7, PT, PT, -R0, R7, RZ ;  /* 0x0000000700070210 */ /* 0x000fe20007ffe1ff */
[----:B------:R-:W-:-:S03]  /*01f0*/  @P0 VIADD R5, R5, 0x1 ;  /* 0x0000000105050836 */ /* 0x000fc60000000000 */
[----:B------:R-:W-:-:S13]  /*0200*/  ISETP.GE.U32.AND P1, PT, R7, R0, PT ;  /* 0x000000000700720c */ /* 0x000fda0003f26070 */
[----:B------:R-:W-:Y:S02]  /*0210*/  @P1 IADD3 R5, PT, PT, R5, 0x1, RZ ;  /* 0x0000000105051810 */ /* 0x000fe40007ffe0ff */
[----:B------:R-:W-:-:S05]  /*0220*/  @!P2 LOP3.LUT R5, RZ, R0, RZ, 0x33, !PT ;  /* 0x00000000ff05a212 */ /* 0x000fca00078e33ff */
[----:B------:R-:W-:-:S05]  /*0230*/  IMAD.IADD R2, R6, 0x1, R5 ;  /* 0x0000000106027824 */ /* 0x000fca00078e0205 */
[C---:B------:R-:W-:Y:S02]  /*0240*/  LOP3.LUT R4, R2.reuse, 0x3, RZ, 0xc0, !PT ;  /* 0x0000000302047812 */ /* 0x040fe400078ec0ff */
[----:B------:R-:W-:Y:S02]  /*0250*/  ISETP.GE.U32.AND P1, PT, R2, 0x3, PT ;  /* 0x000000030200780c */ /* 0x000fe40003f26070 */
[----:B------:R-:W-:-:S13]  /*0260*/  ISETP.NE.AND P0, PT, R4, 0x3, PT ;  /* 0x000000030400780c */ /* 0x000fda0003f05270 */
[----:B-1----:R-:W-:Y:S05]  /*0270*/  @!P0 BRA `(.L_x_66) ;  /* 0x0000000000288947 */ /* 0x002fea0003800000 */
[----:B------:R-:W0:Y:S01]  /*0280*/  LDC.64 R6, c[0x0][0x388] ;  /* 0x0000e200ff067b82 */ /* 0x000e220000000a00 */
[----:B------:R-:W-:-:S04]  /*0290*/  IADD3 R2, PT, PT, R2, 0x1, RZ ;  /* 0x0000000102027810 */ /* 0x000fc80007ffe0ff */
[----:B------:R-:W-:-:S05]  /*02a0*/  LOP3.LUT R2, R2, 0x3, RZ, 0xc0, !PT ;  /* 0x0000000302027812 */ /* 0x000fca00078ec0ff */
[----:B------:R-:W-:-:S07]  /*02b0*/  IMAD.MOV R2, RZ, RZ, -R2 ;  /* 0x000000ffff027224 */ /* 0x000fce00078e0a02 */
.L_x_67:
[----:B0-----:R-:W-:Y:S01]  /*02c0*/  IMAD.WIDE R4, R3, 0x8, R6 ;  /* 0x0000000803047825 */ /* 0x001fe200078e0206 */
[----:B------:R-:W-:-:S03]  /*02d0*/  IADD3 R2, PT, PT, R2, 0x1, RZ ;  /* 0x0000000102027810 */ /* 0x000fc60007ffe0ff */
[----:B------:R-:W-:Y:S01]  /*02e0*/  IMAD.IADD R3, R0, 0x1, R3 ;  /* 0x0000000100037824 */ /* 0x000fe200078e0203 */
[----:B------:R1:W-:Y:S01]  /*02f0*/  STG.E.64 desc[UR4][R4.64], RZ ;  /* 0x000000ff04007986 */ /* 0x0003e2000c101b04 */
[----:B------:R-:W-:-:S13]  /*0300*/  ISETP.NE.AND P0, PT, R2, RZ, PT ;  /* 0x000000ff0200720c */ /* 0x000fda0003f05270 */
[----:B-1----:R-:W-:Y:S05]  /*0310*/  @P0 BRA `(.L_x_67) ;  /* 0xfffffffc00e80947 */ /* 0x002fea000383ffff */
.L_x_66:
[----:B------:R-:W-:Y:S05]  /*0320*/  BSYNC.RECONVERGENT B0 ;  /* 0x0000000000007941 */ /* 0x000fea0003800200 */
.L_x_65:
[----:B------:R-:W-:Y:S05]  /*0330*/  @!P1 EXIT ;  /* 0x000000000000994d */ /* 0x000fea0003800000 */
[----:B------:R-:W0:Y:S02]  /*0340*/  LDC.64 R10, c[0x0][0x388] ;  /* 0x0000e200ff0a7b82 */ /* 0x000e240000000a00 */
.L_x_68:
[----:B01----:R-:W-:Y:S01]  /*0350*/  IMAD.WIDE R12, R3, 0x8, R10 ;  /* 0x00000008030c7825 */ /* 0x003fe200078e020a */
[----:B------:R-:W-:-:S04]  /*0360*/  LEA R3, R0, R3, 0x2 ;  /* 0x0000000300037211 */ /* 0x000fc800078e10ff */
[----:B------:R1:W-:Y:S01]  /*0370*/  STG.E.64 desc[UR4][R12.64], RZ ;  /* 0x000000ff0c007986 */ /* 0x0003e2000c101b04 */
[----:B------:R-:W-:Y:S01]  /*0380*/  IMAD.WIDE R4, R0, 0x8, R12 ;  /* 0x0000000800047825 */ /* 0x000fe200078e020c */
[----:B------:R-:W-:-:S04]  /*0390*/  ISETP.GE.AND P0, PT, R3, UR6, PT ;  /* 0x0000000603007c0c */ /* 0x000fc8000bf06270 */
[----:B------:R1:W-:Y:S01]  /*03a0*/  STG.E.64 desc[UR4][R4.64], RZ ;  /* 0x000000ff04007986 */ /* 0x0003e2000c101b04 */
[----:B------:R-:W-:-:S05]  /*03b0*/  IMAD.WIDE R6, R0, 0x8, R4 ;  /* 0x0000000800067825 */ /* 0x000fca00078e0204 */
[----:B------:R1:W-:Y:S01]  /*03c0*/  STG.E.64 desc[UR4][R6.64], RZ ;  /* 0x000000ff06007986 */ /* 0x0003e2000c101b04 */
[----:B------:R-:W-:-:S05]  /*03d0*/  IMAD.WIDE R8, R0, 0x8, R6 ;  /* 0x0000000800087825 */ /* 0x000fca00078e0206 */
[----:B------:R1:W-:Y:S01]  /*03e0*/  STG.E.64 desc[UR4][R8.64], RZ ;  /* 0x000000ff08007986 */ /* 0x0003e2000c101b04 */
[----:B------:R-:W-:Y:S05]  /*03f0*/  @!P0 BRA `(.L_x_68) ;  /* 0xfffffffc00d48947 */ /* 0x000fea000383ffff */
[----:B------:R-:W-:Y:S05]  /*0400*/  EXIT ;  /* 0x000000000000794d */ /* 0x000fea0003800000 */
.L_x_69:
        /* <DEDUP_REMOVED lines=15> */
.L_x_74:


//--------------------- .nv.shared.reserved.0     --------------------------
	.section	.nv.shared.reserved.0,"aw",@nobits
	.weak		__nv_reservedSMEM_offset_0_alias
	.size		__nv_reservedSMEM_offset_0_alias, 0, 64
	.other		__nv_reservedSMEM_offset_0_alias,@"STO_CUDA_RESERVED_SHARED STV_DEFAULT"
__nv_reservedSMEM_offset_0_alias:
	.zero		0
	.zero		64


//--------------------- .nv.constant0._Z12iterate_onceiiPdS_S_d --------------------------
	.section	.nv.constant0._Z12iterate_onceiiPdS_S_d,"a",@progbits
	.sectionflags	@""
	.align	4
.nv.constant0._Z12iterate_onceiiPdS_S_d:
	.zero		936


//--------------------- .nv.constant0._Z27phantom_boundary_conditionsiiPd --------------------------
	.section	.nv.constant0._Z27phantom_boundary_conditionsiiPd,"a",@progbits
	.sectionflags	@""
	.align	4
.nv.constant0._Z27phantom_boundary_conditionsiiPd:
	.zero		912


//--------------------- .nv.constant0._Z28physical_boundary_conditionsiiPddddd --------------------------
	.section	.nv.constant0._Z28physical_boundary_conditionsiiPddddd,"a",@progbits
	.sectionflags	@""
	.align	4
.nv.constant0._Z28physical_boundary_conditionsiiPddddd:
	.zero		944


//--------------------- .nv.constant0._Z10initializeiPd --------------------------
	.section	.nv.constant0._Z10initializeiPd,"a",@progbits
	.sectionflags	@""
	.align	4
.nv.constant0._Z10initializeiPd:
	.zero		912


//--------------------- SYMBOLS --------------------------

	.type		.nv.reservedSmem.offset0,@object
	.size		.nv.reservedSmem.offset0,0x4
